//
// Generated by NVIDIA NVVM Compiler
//
// Compiler Build ID: CL-36424714
// Cuda compilation tools, release 13.0, V13.0.88
// Based on NVVM 20.0.0
//

.version 9.0
.target sm_100
.address_size 64

	// .globl	_Z7int_addPiijPjS0_

.visible .entry _Z7int_addPiijPjS0_(
	.param .u64 .ptr .align 1 _Z7int_addPiijPjS0__param_0,
	.param .u32 _Z7int_addPiijPjS0__param_1,
	.param .u32 _Z7int_addPiijPjS0__param_2,
	.param .u64 .ptr .align 1 _Z7int_addPiijPjS0__param_3,
	.param .u64 .ptr .align 1 _Z7int_addPiijPjS0__param_4
)
{
	.reg .b32 	%r<4>;
	.reg .b64 	%rd<13>;

	ld.param.u64 	%rd7, [_Z7int_addPiijPjS0__param_0];
	ld.param.u32 	%r2, [_Z7int_addPiijPjS0__param_1];
	ld.param.u32 	%r3, [_Z7int_addPiijPjS0__param_2];
	ld.param.u64 	%rd8, [_Z7int_addPiijPjS0__param_3];
	ld.param.u64 	%rd9, [_Z7int_addPiijPjS0__param_4];
	cvta.to.global.u64 	%rd10, %rd7;
	cvta.to.global.u64 	%rd11, %rd9;
	cvta.to.global.u64 	%rd12, %rd8;
	bar.sync 	0;
	// begin inline asm
	mov.u64 	%rd1, %clock64;
	// end inline asm
	// begin inline asm
	mov.u64 	%rd2, %clock64;
	// end inline asm
	bar.sync 	0;
	// begin inline asm
	mov.u64 	%rd3, %clock64;
	// end inline asm
	// begin inline asm
	add.s32 %r1, %r2, %r3;
	
	// end inline asm
	// begin inline asm
	mov.u64 	%rd4, %clock64;
	// end inline asm
	bar.sync 	0;
	// begin inline asm
	mov.u64 	%rd5, %clock64;
	// end inline asm
	// begin inline asm
	mov.u64 	%rd6, %clock64;
	// end inline asm
	st.global.u32 	[%rd12], %rd1;
	st.global.u32 	[%rd12+4], %rd3;
	st.global.u32 	[%rd12+8], %rd5;
	st.global.u32 	[%rd11], %rd2;
	st.global.u32 	[%rd11+4], %rd4;
	st.global.u32 	[%rd11+8], %rd6;
	st.global.u32 	[%rd10], %r2;
	st.global.u32 	[%rd10+4], %r3;
	st.global.u32 	[%rd10+8], %r1;
	ret;

}
	// .globl	_Z7int_subPiiiPjS0_
.visible .entry _Z7int_subPiiiPjS0_(
	.param .u64 .ptr .align 1 _Z7int_subPiiiPjS0__param_0,
	.param .u32 _Z7int_subPiiiPjS0__param_1,
	.param .u32 _Z7int_subPiiiPjS0__param_2,
	.param .u64 .ptr .align 1 _Z7int_subPiiiPjS0__param_3,
	.param .u64 .ptr .align 1 _Z7int_subPiiiPjS0__param_4
)
{
	.reg .b32 	%r<4>;
	.reg .b64 	%rd<13>;

	ld.param.u64 	%rd7, [_Z7int_subPiiiPjS0__param_0];
	ld.param.u32 	%r2, [_Z7int_subPiiiPjS0__param_1];
	ld.param.u32 	%r3, [_Z7int_subPiiiPjS0__param_2];
	ld.param.u64 	%rd8, [_Z7int_subPiiiPjS0__param_3];
	ld.param.u64 	%rd9, [_Z7int_subPiiiPjS0__param_4];
	cvta.to.global.u64 	%rd10, %rd7;
	cvta.to.global.u64 	%rd11, %rd9;
	cvta.to.global.u64 	%rd12, %rd8;
	bar.sync 	0;
	// begin inline asm
	mov.u64 	%rd1, %clock64;
	// end inline asm
	// begin inline asm
	mov.u64 	%rd2, %clock64;
	// end inline asm
	bar.sync 	0;
	// begin inline asm
	mov.u64 	%rd3, %clock64;
	// end inline asm
	// begin inline asm
	sub.s32 %r1, %r2, %r3;
	
	// end inline asm
	// begin inline asm
	mov.u64 	%rd4, %clock64;
	// end inline asm
	bar.sync 	0;
	// begin inline asm
	mov.u64 	%rd5, %clock64;
	// end inline asm
	// begin inline asm
	mov.u64 	%rd6, %clock64;
	// end inline asm
	st.global.u32 	[%rd12], %rd1;
	st.global.u32 	[%rd12+4], %rd3;
	st.global.u32 	[%rd12+8], %rd5;
	st.global.u32 	[%rd11], %rd2;
	st.global.u32 	[%rd11+4], %rd4;
	st.global.u32 	[%rd11+8], %rd6;
	st.global.u32 	[%rd10], %r2;
	st.global.u32 	[%rd10+4], %r3;
	st.global.u32 	[%rd10+8], %r1;
	ret;

}
	// .globl	_Z7int_madPiiiPjS0_
.visible .entry _Z7int_madPiiiPjS0_(
	.param .u64 .ptr .align 1 _Z7int_madPiiiPjS0__param_0,
	.param .u32 _Z7int_madPiiiPjS0__param_1,
	.param .u32 _Z7int_madPiiiPjS0__param_2,
	.param .u64 .ptr .align 1 _Z7int_madPiiiPjS0__param_3,
	.param .u64 .ptr .align 1 _Z7int_madPiiiPjS0__param_4
)
{
	.reg .b32 	%r<4>;
	.reg .b64 	%rd<13>;

	ld.param.u64 	%rd7, [_Z7int_madPiiiPjS0__param_0];
	ld.param.u32 	%r2, [_Z7int_madPiiiPjS0__param_1];
	ld.param.u32 	%r3, [_Z7int_madPiiiPjS0__param_2];
	ld.param.u64 	%rd8, [_Z7int_madPiiiPjS0__param_3];
	ld.param.u64 	%rd9, [_Z7int_madPiiiPjS0__param_4];
	cvta.to.global.u64 	%rd10, %rd7;
	cvta.to.global.u64 	%rd11, %rd9;
	cvta.to.global.u64 	%rd12, %rd8;
	bar.sync 	0;
	// begin inline asm
	mov.u64 	%rd1, %clock64;
	// end inline asm
	// begin inline asm
	mov.u64 	%rd2, %clock64;
	// end inline asm
	bar.sync 	0;
	// begin inline asm
	mov.u64 	%rd3, %clock64;
	// end inline asm
	// begin inline asm
	mul.lo.s32 %r3, %r2, %r1;
	add.s32 %r2, %r3, %r1;
	
	// end inline asm
	// begin inline asm
	mov.u64 	%rd4, %clock64;
	// end inline asm
	bar.sync 	0;
	// begin inline asm
	mov.u64 	%rd5, %clock64;
	// end inline asm
	// begin inline asm
	mov.u64 	%rd6, %clock64;
	// end inline asm
	st.global.u32 	[%rd12], %rd1;
	st.global.u32 	[%rd12+4], %rd3;
	st.global.u32 	[%rd12+8], %rd5;
	st.global.u32 	[%rd11], %rd2;
	st.global.u32 	[%rd11+4], %rd4;
	st.global.u32 	[%rd11+8], %rd6;
	st.global.u32 	[%rd10], %r2;
	st.global.u32 	[%rd10+4], %r3;
	st.global.u32 	[%rd10+8], %r1;
	ret;

}
	// .globl	_Z7int_mulPiiiPjS0_
.visible .entry _Z7int_mulPiiiPjS0_(
	.param .u64 .ptr .align 1 _Z7int_mulPiiiPjS0__param_0,
	.param .u32 _Z7int_mulPiiiPjS0__param_1,
	.param .u32 _Z7int_mulPiiiPjS0__param_2,
	.param .u64 .ptr .align 1 _Z7int_mulPiiiPjS0__param_3,
	.param .u64 .ptr .align 1 _Z7int_mulPiiiPjS0__param_4
)
{
	.reg .b32 	%r<4>;
	.reg .b64 	%rd<13>;

	ld.param.u64 	%rd7, [_Z7int_mulPiiiPjS0__param_0];
	ld.param.u32 	%r2, [_Z7int_mulPiiiPjS0__param_1];
	ld.param.u32 	%r3, [_Z7int_mulPiiiPjS0__param_2];
	ld.param.u64 	%rd8, [_Z7int_mulPiiiPjS0__param_3];
	ld.param.u64 	%rd9, [_Z7int_mulPiiiPjS0__param_4];
	cvta.to.global.u64 	%rd10, %rd7;
	cvta.to.global.u64 	%rd11, %rd9;
	cvta.to.global.u64 	%rd12, %rd8;
	bar.sync 	0;
	// begin inline asm
	mov.u64 	%rd1, %clock64;
	// end inline asm
	// begin inline asm
	mov.u64 	%rd2, %clock64;
	// end inline asm
	bar.sync 	0;
	// begin inline asm
	mov.u64 	%rd3, %clock64;
	// end inline asm
	// begin inline asm
	mul.lo.s32 %r1, %r2, %r3;
	
	// end inline asm
	// begin inline asm
	mov.u64 	%rd4, %clock64;
	// end inline asm
	bar.sync 	0;
	// begin inline asm
	mov.u64 	%rd5, %clock64;
	// end inline asm
	// begin inline asm
	mov.u64 	%rd6, %clock64;
	// end inline asm
	st.global.u32 	[%rd12], %rd1;
	st.global.u32 	[%rd12+4], %rd3;
	st.global.u32 	[%rd12+8], %rd5;
	st.global.u32 	[%rd11], %rd2;
	st.global.u32 	[%rd11+4], %rd4;
	st.global.u32 	[%rd11+8], %rd6;
	st.global.u32 	[%rd10], %r2;
	st.global.u32 	[%rd10+4], %r3;
	st.global.u32 	[%rd10+8], %r1;
	ret;

}
	// .globl	_Z7int_divPiiiPjS0_
.visible .entry _Z7int_divPiiiPjS0_(
	.param .u64 .ptr .align 1 _Z7int_divPiiiPjS0__param_0,
	.param .u32 _Z7int_divPiiiPjS0__param_1,
	.param .u32 _Z7int_divPiiiPjS0__param_2,
	.param .u64 .ptr .align 1 _Z7int_divPiiiPjS0__param_3,
	.param .u64 .ptr .align 1 _Z7int_divPiiiPjS0__param_4
)
{
	.reg .b32 	%r<4>;
	.reg .b64 	%rd<13>;

	ld.param.u64 	%rd7, [_Z7int_divPiiiPjS0__param_0];
	ld.param.u32 	%r2, [_Z7int_divPiiiPjS0__param_1];
	ld.param.u32 	%r3, [_Z7int_divPiiiPjS0__param_2];
	ld.param.u64 	%rd8, [_Z7int_divPiiiPjS0__param_3];
	ld.param.u64 	%rd9, [_Z7int_divPiiiPjS0__param_4];
	cvta.to.global.u64 	%rd10, %rd7;
	cvta.to.global.u64 	%rd11, %rd9;
	cvta.to.global.u64 	%rd12, %rd8;
	bar.sync 	0;
	// begin inline asm
	mov.u64 	%rd1, %clock64;
	// end inline asm
	// begin inline asm
	mov.u64 	%rd2, %clock64;
	// end inline asm
	bar.sync 	0;
	// begin inline asm
	mov.u64 	%rd3, %clock64;
	// end inline asm
	// begin inline asm
	div.s32 %r1, %r2, %r3;
	
	// end inline asm
	// begin inline asm
	mov.u64 	%rd4, %clock64;
	// end inline asm
	bar.sync 	0;
	// begin inline asm
	mov.u64 	%rd5, %clock64;
	// end inline asm
	// begin inline asm
	mov.u64 	%rd6, %clock64;
	// end inline asm
	st.global.u32 	[%rd12], %rd1;
	st.global.u32 	[%rd12+4], %rd3;
	st.global.u32 	[%rd12+8], %rd5;
	st.global.u32 	[%rd11], %rd2;
	st.global.u32 	[%rd11+4], %rd4;
	st.global.u32 	[%rd11+8], %rd6;
	st.global.u32 	[%rd10], %r2;
	st.global.u32 	[%rd10+4], %r3;
	st.global.u32 	[%rd10+8], %r1;
	ret;

}
	// .globl	_Z7int_remPiiiPjS0_
.visible .entry _Z7int_remPiiiPjS0_(
	.param .u64 .ptr .align 1 _Z7int_remPiiiPjS0__param_0,
	.param .u32 _Z7int_remPiiiPjS0__param_1,
	.param .u32 _Z7int_remPiiiPjS0__param_2,
	.param .u64 .ptr .align 1 _Z7int_remPiiiPjS0__param_3,
	.param .u64 .ptr .align 1 _Z7int_remPiiiPjS0__param_4
)
{
	.reg .b32 	%r<5>;
	.reg .b64 	%rd<13>;

	ld.param.u64 	%rd7, [_Z7int_remPiiiPjS0__param_0];
	ld.param.u32 	%r2, [_Z7int_remPiiiPjS0__param_1];
	ld.param.u32 	%r3, [_Z7int_remPiiiPjS0__param_2];
	ld.param.u64 	%rd8, [_Z7int_remPiiiPjS0__param_3];
	ld.param.u64 	%rd9, [_Z7int_remPiiiPjS0__param_4];
	cvta.to.global.u64 	%rd10, %rd7;
	cvta.to.global.u64 	%rd11, %rd9;
	cvta.to.global.u64 	%rd12, %rd8;
	bar.sync 	0;
	// begin inline asm
	mov.u64 	%rd1, %clock64;
	// end inline asm
	// begin inline asm
	mov.u64 	%rd2, %clock64;
	// end inline asm
	bar.sync 	0;
	// begin inline asm
	mov.u64 	%rd3, %clock64;
	// end inline asm
	// begin inline asm
	rem.s32 %r1, %r2, %r1;
	
	// end inline asm
	// begin inline asm
	mov.u64 	%rd4, %clock64;
	// end inline asm
	bar.sync 	0;
	// begin inline asm
	mov.u64 	%rd5, %clock64;
	// end inline asm
	// begin inline asm
	mov.u64 	%rd6, %clock64;
	// end inline asm
	st.global.u32 	[%rd12], %rd1;
	st.global.u32 	[%rd12+4], %rd3;
	st.global.u32 	[%rd12+8], %rd5;
	st.global.u32 	[%rd11], %rd2;
	st.global.u32 	[%rd11+4], %rd4;
	st.global.u32 	[%rd11+8], %rd6;
	add.s32 	%r4, %r1, %r3;
	st.global.u32 	[%rd10], %r4;
	ret;

}
	// .globl	_Z7int_minPiiiPjS0_
.visible .entry _Z7int_minPiiiPjS0_(
	.param .u64 .ptr .align 1 _Z7int_minPiiiPjS0__param_0,
	.param .u32 _Z7int_minPiiiPjS0__param_1,
	.param .u32 _Z7int_minPiiiPjS0__param_2,
	.param .u64 .ptr .align 1 _Z7int_minPiiiPjS0__param_3,
	.param .u64 .ptr .align 1 _Z7int_minPiiiPjS0__param_4
)
{
	.reg .b32 	%r<4>;
	.reg .b64 	%rd<13>;

	ld.param.u64 	%rd7, [_Z7int_minPiiiPjS0__param_0];
	ld.param.u32 	%r2, [_Z7int_minPiiiPjS0__param_2];
	ld.param.u64 	%rd8, [_Z7int_minPiiiPjS0__param_3];
	ld.param.u64 	%rd9, [_Z7int_minPiiiPjS0__param_4];
	cvta.to.global.u64 	%rd10, %rd7;
	cvta.to.global.u64 	%rd11, %rd9;
	cvta.to.global.u64 	%rd12, %rd8;
	bar.sync 	0;
	// begin inline asm
	mov.u64 	%rd1, %clock64;
	// end inline asm
	// begin inline asm
	mov.u64 	%rd2, %clock64;
	// end inline asm
	bar.sync 	0;
	// begin inline asm
	mov.u64 	%rd3, %clock64;
	// end inline asm
	// begin inline asm
	min.s32 %r1, %r2, %r1;
	
	// end inline asm
	// begin inline asm
	mov.u64 	%rd4, %clock64;
	// end inline asm
	bar.sync 	0;
	// begin inline asm
	mov.u64 	%rd5, %clock64;
	// end inline asm
	// begin inline asm
	mov.u64 	%rd6, %clock64;
	// end inline asm
	st.global.u32 	[%rd12], %rd1;
	st.global.u32 	[%rd12+4], %rd3;
	st.global.u32 	[%rd12+8], %rd5;
	st.global.u32 	[%rd11], %rd2;
	st.global.u32 	[%rd11+4], %rd4;
	st.global.u32 	[%rd11+8], %rd6;
	add.s32 	%r3, %r1, %r2;
	st.global.u32 	[%rd10], %r3;
	ret;

}
	// .globl	_Z7int_maxPiiiPjS0_
.visible .entry _Z7int_maxPiiiPjS0_(
	.param .u64 .ptr .align 1 _Z7int_maxPiiiPjS0__param_0,
	.param .u32 _Z7int_maxPiiiPjS0__param_1,
	.param .u32 _Z7int_maxPiiiPjS0__param_2,
	.param .u64 .ptr .align 1 _Z7int_maxPiiiPjS0__param_3,
	.param .u64 .ptr .align 1 _Z7int_maxPiiiPjS0__param_4
)
{
	.reg .b32 	%r<4>;
	.reg .b64 	%rd<13>;

	ld.param.u64 	%rd7, [_Z7int_maxPiiiPjS0__param_0];
	ld.param.u32 	%r2, [_Z7int_maxPiiiPjS0__param_2];
	ld.param.u64 	%rd8, [_Z7int_maxPiiiPjS0__param_3];
	ld.param.u64 	%rd9, [_Z7int_maxPiiiPjS0__param_4];
	cvta.to.global.u64 	%rd10, %rd7;
	cvta.to.global.u64 	%rd11, %rd9;
	cvta.to.global.u64 	%rd12, %rd8;
	bar.sync 	0;
	// begin inline asm
	mov.u64 	%rd1, %clock64;
	// end inline asm
	// begin inline asm
	mov.u64 	%rd2, %clock64;
	// end inline asm
	bar.sync 	0;
	// begin inline asm
	mov.u64 	%rd3, %clock64;
	// end inline asm
	// begin inline asm
	max.s32 %r1, %r2, %r1;
	
	// end inline asm
	// begin inline asm
	mov.u64 	%rd4, %clock64;
	// end inline asm
	bar.sync 	0;
	// begin inline asm
	mov.u64 	%rd5, %clock64;
	// end inline asm
	// begin inline asm
	mov.u64 	%rd6, %clock64;
	// end inline asm
	st.global.u32 	[%rd12], %rd1;
	st.global.u32 	[%rd12+4], %rd3;
	st.global.u32 	[%rd12+8], %rd5;
	st.global.u32 	[%rd11], %rd2;
	st.global.u32 	[%rd11+4], %rd4;
	st.global.u32 	[%rd11+8], %rd6;
	add.s32 	%r3, %r1, %r2;
	st.global.u32 	[%rd10], %r3;
	ret;

}
	// .globl	_Z9int_mul24PiiiPjS0_
.visible .entry _Z9int_mul24PiiiPjS0_(
	.param .u64 .ptr .align 1 _Z9int_mul24PiiiPjS0__param_0,
	.param .u32 _Z9int_mul24PiiiPjS0__param_1,
	.param .u32 _Z9int_mul24PiiiPjS0__param_2,
	.param .u64 .ptr .align 1 _Z9int_mul24PiiiPjS0__param_3,
	.param .u64 .ptr .align 1 _Z9int_mul24PiiiPjS0__param_4
)
{
	.reg .b32 	%r<4>;
	.reg .b64 	%rd<13>;

	ld.param.u64 	%rd7, [_Z9int_mul24PiiiPjS0__param_0];
	ld.param.u32 	%r2, [_Z9int_mul24PiiiPjS0__param_2];
	ld.param.u64 	%rd8, [_Z9int_mul24PiiiPjS0__param_3];
	ld.param.u64 	%rd9, [_Z9int_mul24PiiiPjS0__param_4];
	cvta.to.global.u64 	%rd10, %rd7;
	cvta.to.global.u64 	%rd11, %rd9;
	cvta.to.global.u64 	%rd12, %rd8;
	bar.sync 	0;
	// begin inline asm
	mov.u64 	%rd1, %clock64;
	// end inline asm
	// begin inline asm
	mov.u64 	%rd2, %clock64;
	// end inline asm
	bar.sync 	0;
	// begin inline asm
	mov.u64 	%rd3, %clock64;
	// end inline asm
	// begin inline asm
	mul24.lo.s32 %r1, %r2, %r1;
	
	// end inline asm
	// begin inline asm
	mov.u64 	%rd4, %clock64;
	// end inline asm
	bar.sync 	0;
	// begin inline asm
	mov.u64 	%rd5, %clock64;
	// end inline asm
	// begin inline asm
	mov.u64 	%rd6, %clock64;
	// end inline asm
	st.global.u32 	[%rd12], %rd1;
	st.global.u32 	[%rd12+4], %rd3;
	st.global.u32 	[%rd12+8], %rd5;
	st.global.u32 	[%rd11], %rd2;
	st.global.u32 	[%rd11+4], %rd4;
	st.global.u32 	[%rd11+8], %rd6;
	add.s32 	%r3, %r1, %r2;
	st.global.u32 	[%rd10], %r3;
	ret;

}
	// .globl	_Z9int_mulhiPiiiPjS0_
.visible .entry _Z9int_mulhiPiiiPjS0_(
	.param .u64 .ptr .align 1 _Z9int_mulhiPiiiPjS0__param_0,
	.param .u32 _Z9int_mulhiPiiiPjS0__param_1,
	.param .u32 _Z9int_mulhiPiiiPjS0__param_2,
	.param .u64 .ptr .align 1 _Z9int_mulhiPiiiPjS0__param_3,
	.param .u64 .ptr .align 1 _Z9int_mulhiPiiiPjS0__param_4
)
{
	.reg .b32 	%r<4>;
	.reg .b64 	%rd<13>;

	ld.param.u64 	%rd7, [_Z9int_mulhiPiiiPjS0__param_0];
	ld.param.u32 	%r2, [_Z9int_mulhiPiiiPjS0__param_2];
	ld.param.u64 	%rd8, [_Z9int_mulhiPiiiPjS0__param_3];
	ld.param.u64 	%rd9, [_Z9int_mulhiPiiiPjS0__param_4];
	cvta.to.global.u64 	%rd10, %rd7;
	cvta.to.global.u64 	%rd11, %rd9;
	cvta.to.global.u64 	%rd12, %rd8;
	bar.sync 	0;
	// begin inline asm
	mov.u64 	%rd1, %clock64;
	// end inline asm
	// begin inline asm
	mov.u64 	%rd2, %clock64;
	// end inline asm
	bar.sync 	0;
	// begin inline asm
	mov.u64 	%rd3, %clock64;
	// end inline asm
	// begin inline asm
	mul.hi.s32 %r1, %r2, %r1;
	
	// end inline asm
	// begin inline asm
	mov.u64 	%rd4, %clock64;
	// end inline asm
	bar.sync 	0;
	// begin inline asm
	mov.u64 	%rd5, %clock64;
	// end inline asm
	// begin inline asm
	mov.u64 	%rd6, %clock64;
	// end inline asm
	st.global.u32 	[%rd12], %rd1;
	st.global.u32 	[%rd12+4], %rd3;
	st.global.u32 	[%rd12+8], %rd5;
	st.global.u32 	[%rd11], %rd2;
	st.global.u32 	[%rd11+4], %rd4;
	st.global.u32 	[%rd11+8], %rd6;
	add.s32 	%r3, %r1, %r2;
	st.global.u32 	[%rd10], %r3;
	ret;

}
	// .globl	_Z7int_sadPiiiPjS0_
.visible .entry _Z7int_sadPiiiPjS0_(
	.param .u64 .ptr .align 1 _Z7int_sadPiiiPjS0__param_0,
	.param .u32 _Z7int_sadPiiiPjS0__param_1,
	.param .u32 _Z7int_sadPiiiPjS0__param_2,
	.param .u64 .ptr .align 1 _Z7int_sadPiiiPjS0__param_3,
	.param .u64 .ptr .align 1 _Z7int_sadPiiiPjS0__param_4
)
{
	.reg .b32 	%r<6>;
	.reg .b64 	%rd<13>;

	ld.param.u64 	%rd7, [_Z7int_sadPiiiPjS0__param_0];
	ld.param.u32 	%r2, [_Z7int_sadPiiiPjS0__param_1];
	ld.param.u32 	%r3, [_Z7int_sadPiiiPjS0__param_2];
	ld.param.u64 	%rd8, [_Z7int_sadPiiiPjS0__param_3];
	ld.param.u64 	%rd9, [_Z7int_sadPiiiPjS0__param_4];
	cvta.to.global.u64 	%rd10, %rd7;
	cvta.to.global.u64 	%rd11, %rd9;
	cvta.to.global.u64 	%rd12, %rd8;
	bar.sync 	0;
	// begin inline asm
	mov.u64 	%rd1, %clock64;
	// end inline asm
	// begin inline asm
	mov.u64 	%rd2, %clock64;
	// end inline asm
	bar.sync 	0;
	// begin inline asm
	mov.u64 	%rd3, %clock64;
	// end inline asm
	// begin inline asm
	sad.s32 %r1, %r2, %r3, %r1;
	
	// end inline asm
	// begin inline asm
	mov.u64 	%rd4, %clock64;
	// end inline asm
	bar.sync 	0;
	// begin inline asm
	mov.u64 	%rd5, %clock64;
	// end inline asm
	// begin inline asm
	mov.u64 	%rd6, %clock64;
	// end inline asm
	st.global.u32 	[%rd12], %rd1;
	st.global.u32 	[%rd12+4], %rd3;
	st.global.u32 	[%rd12+8], %rd5;
	st.global.u32 	[%rd11], %rd2;
	st.global.u32 	[%rd11+4], %rd4;
	st.global.u32 	[%rd11+8], %rd6;
	add.s32 	%r4, %r3, %r2;
	add.s32 	%r5, %r4, %r1;
	st.global.u32 	[%rd10], %r5;
	ret;

}
	// .globl	_Z7int_shlPiiiPjS0_
.visible .entry _Z7int_shlPiiiPjS0_(
	.param .u64 .ptr .align 1 _Z7int_shlPiiiPjS0__param_0,
	.param .u32 _Z7int_shlPiiiPjS0__param_1,
	.param .u32 _Z7int_shlPiiiPjS0__param_2,
	.param .u64 .ptr .align 1 _Z7int_shlPiiiPjS0__param_3,
	.param .u64 .ptr .align 1 _Z7int_shlPiiiPjS0__param_4
)
{
	.reg .b32 	%r<5>;
	.reg .b64 	%rd<13>;

	ld.param.u64 	%rd7, [_Z7int_shlPiiiPjS0__param_0];
	ld.param.u32 	%r2, [_Z7int_shlPiiiPjS0__param_1];
	ld.param.u32 	%r3, [_Z7int_shlPiiiPjS0__param_2];
	ld.param.u64 	%rd8, [_Z7int_shlPiiiPjS0__param_3];
	ld.param.u64 	%rd9, [_Z7int_shlPiiiPjS0__param_4];
	cvta.to.global.u64 	%rd10, %rd7;
	cvta.to.global.u64 	%rd11, %rd9;
	cvta.to.global.u64 	%rd12, %rd8;
	bar.sync 	0;
	// begin inline asm
	mov.u64 	%rd1, %clock64;
	// end inline asm
	// begin inline asm
	mov.u64 	%rd2, %clock64;
	// end inline asm
	bar.sync 	0;
	// begin inline asm
	mov.u64 	%rd3, %clock64;
	// end inline asm
	// begin inline asm
	shl.b32 %r1, %r2, %r1;
	
	// end inline asm
	// begin inline asm
	mov.u64 	%rd4, %clock64;
	// end inline asm
	bar.sync 	0;
	// begin inline asm
	mov.u64 	%rd5, %clock64;
	// end inline asm
	// begin inline asm
	mov.u64 	%rd6, %clock64;
	// end inline asm
	st.global.u32 	[%rd12], %rd1;
	st.global.u32 	[%rd12+4], %rd3;
	st.global.u32 	[%rd12+8], %rd5;
	st.global.u32 	[%rd11], %rd2;
	st.global.u32 	[%rd11+4], %rd4;
	st.global.u32 	[%rd11+8], %rd6;
	add.s32 	%r4, %r1, %r2;
	st.global.u32 	[%rd10], %r4;
	ret;

}
	// .globl	_Z7int_shrPiiiPjS0_
.visible .entry _Z7int_shrPiiiPjS0_(
	.param .u64 .ptr .align 1 _Z7int_shrPiiiPjS0__param_0,
	.param .u32 _Z7int_shrPiiiPjS0__param_1,
	.param .u32 _Z7int_shrPiiiPjS0__param_2,
	.param .u64 .ptr .align 1 _Z7int_shrPiiiPjS0__param_3,
	.param .u64 .ptr .align 1 _Z7int_shrPiiiPjS0__param_4
)
{
	.reg .b32 	%r<5>;
	.reg .b64 	%rd<13>;

	ld.param.u64 	%rd7, [_Z7int_shrPiiiPjS0__param_0];
	ld.param.u32 	%r2, [_Z7int_shrPiiiPjS0__param_1];
	ld.param.u32 	%r3, [_Z7int_shrPiiiPjS0__param_2];
	ld.param.u64 	%rd8, [_Z7int_shrPiiiPjS0__param_3];
	ld.param.u64 	%rd9, [_Z7int_shrPiiiPjS0__param_4];
	cvta.to.global.u64 	%rd10, %rd7;
	cvta.to.global.u64 	%rd11, %rd9;
	cvta.to.global.u64 	%rd12, %rd8;
	bar.sync 	0;
	// begin inline asm
	mov.u64 	%rd1, %clock64;
	// end inline asm
	// begin inline asm
	mov.u64 	%rd2, %clock64;
	// end inline asm
	bar.sync 	0;
	// begin inline asm
	mov.u64 	%rd3, %clock64;
	// end inline asm
	// begin inline asm
	shr.b32 %r1, %r2, %r1;
	
	// end inline asm
	// begin inline asm
	mov.u64 	%rd4, %clock64;
	// end inline asm
	bar.sync 	0;
	// begin inline asm
	mov.u64 	%rd5, %clock64;
	// end inline asm
	// begin inline asm
	mov.u64 	%rd6, %clock64;
	// end inline asm
	st.global.u32 	[%rd12], %rd1;
	st.global.u32 	[%rd12+4], %rd3;
	st.global.u32 	[%rd12+8], %rd5;
	st.global.u32 	[%rd11], %rd2;
	st.global.u32 	[%rd11+4], %rd4;
	st.global.u32 	[%rd11+8], %rd6;
	add.s32 	%r4, %r1, %r2;
	st.global.u32 	[%rd10], %r4;
	ret;

}
	// .globl	_Z7int_setPiiiPjS0_
.visible .entry _Z7int_setPiiiPjS0_(
	.param .u64 .ptr .align 1 _Z7int_setPiiiPjS0__param_0,
	.param .u32 _Z7int_setPiiiPjS0__param_1,
	.param .u32 _Z7int_setPiiiPjS0__param_2,
	.param .u64 .ptr .align 1 _Z7int_setPiiiPjS0__param_3,
	.param .u64 .ptr .align 1 _Z7int_setPiiiPjS0__param_4
)
{
	.reg .b32 	%r<6>;
	.reg .b64 	%rd<13>;

	ld.param.u64 	%rd7, [_Z7int_setPiiiPjS0__param_0];
	ld.param.u32 	%r2, [_Z7int_setPiiiPjS0__param_1];
	ld.param.u32 	%r3, [_Z7int_setPiiiPjS0__param_2];
	ld.param.u64 	%rd8, [_Z7int_setPiiiPjS0__param_3];
	ld.param.u64 	%rd9, [_Z7int_setPiiiPjS0__param_4];
	cvta.to.global.u64 	%rd10, %rd7;
	cvta.to.global.u64 	%rd11, %rd9;
	cvta.to.global.u64 	%rd12, %rd8;
	bar.sync 	0;
	// begin inline asm
	mov.u64 	%rd1, %clock64;
	// end inline asm
	// begin inline asm
	mov.u64 	%rd2, %clock64;
	// end inline asm
	bar.sync 	0;
	// begin inline asm
	mov.u64 	%rd3, %clock64;
	// end inline asm
	// begin inline asm
	set.eq.u32.u32 %r1, %r2, %r3;
	
	// end inline asm
	// begin inline asm
	mov.u64 	%rd4, %clock64;
	// end inline asm
	bar.sync 	0;
	// begin inline asm
	mov.u64 	%rd5, %clock64;
	// end inline asm
	// begin inline asm
	mov.u64 	%rd6, %clock64;
	// end inline asm
	st.global.u32 	[%rd12], %rd1;
	st.global.u32 	[%rd12+4], %rd3;
	st.global.u32 	[%rd12+8], %rd5;
	st.global.u32 	[%rd11], %rd2;
	st.global.u32 	[%rd11+4], %rd4;
	st.global.u32 	[%rd11+8], %rd6;
	add.s32 	%r4, %r3, %r2;
	add.s32 	%r5, %r4, %r1;
	st.global.u32 	[%rd10], %r5;
	ret;

}


// ===== COMPILED SASS (sm_100) =====

	.target	sm_100

	.elftype	@"ET_EXEC"


//--------------------- .note.nv.tkinfo           --------------------------
	.section	.note.nv.tkinfo,"",@"SHT_NOTE"
	.sectionflags	@"SHF_NOTE_NV_TKINFO"
	.tkinfo
        /*0018*/ 	.word	0x00000002
        /*0030*/ 	.string	""
        /*0030*/ 	.string	"ptxas"
        /*0030*/ 	.string	"Cuda compilation tools, release 13.0, V13.0.88"
        /*0030*/ 	.string	"Build cuda_13.0.r13.0/compiler.36424714_0"
        /*0030*/ 	.string	"-arch sm_100 -m 64 "



//--------------------- .note.nv.cuinfo           --------------------------
	.section	.note.nv.cuinfo,"",@"SHT_NOTE"
	.sectionflags	@"SHF_NOTE_NV_CUINFO"
        /*0018*/ 	.short	0x0002
        /*001a*/ 	.short	0x0064
        /*001c*/ 	.short	0x0082
	.zero		2


//--------------------- .nv.info                  --------------------------
	.section	.nv.info,"",@"SHT_CUDA_INFO"
	.align	4


	//----- nvinfo : EIATTR_REGCOUNT
	.align		4
        /*0000*/ 	.byte	0x04, 0x2f
        /*0002*/ 	.short	(.L_1 - .L_0)
	.align		4
.L_0:
        /*0004*/ 	.word	index@(_Z7int_addPiijPjS0_)
        /*0008*/ 	.word	0x0000001a


	//----- nvinfo : EIATTR_FRAME_SIZE
	.align		4
.L_1:
        /*000c*/ 	.byte	0x04, 0x11
        /*000e*/ 	.short	(.L_3 - .L_2)
	.align		4
.L_2:
        /*0010*/ 	.word	index@(_Z7int_addPiijPjS0_)
        /*0014*/ 	.word	0x00000000


	//----- nvinfo : EIATTR_REGCOUNT
	.align		4
.L_3:
        /*0018*/ 	.byte	0x04, 0x2f
        /*001a*/ 	.short	(.L_5 - .L_4)
	.align		4
.L_4:
        /*001c*/ 	.word	index@(_Z7int_subPiiiPjS0_)
        /*0020*/ 	.word	0x0000001a


	//----- nvinfo : EIATTR_FRAME_SIZE
	.align		4
.L_5:
        /*0024*/ 	.byte	0x04, 0x11
        /*0026*/ 	.short	(.L_7 - .L_6)
	.align		4
.L_6:
        /*0028*/ 	.word	index@(_Z7int_subPiiiPjS0_)
        /*002c*/ 	.word	0x00000000


	//----- nvinfo : EIATTR_REGCOUNT
	.align		4
.L_7:
        /*0030*/ 	.byte	0x04, 0x2f
        /*0032*/ 	.short	(.L_9 - .L_8)
	.align		4
.L_8:
        /*0034*/ 	.word	index@(_Z7int_madPiiiPjS0_)
        /*0038*/ 	.word	0x0000001a


	//----- nvinfo : EIATTR_FRAME_SIZE
	.align		4
.L_9:
        /*003c*/ 	.byte	0x04, 0x11
        /*003e*/ 	.short	(.L_11 - .L_10)
	.align		4
.L_10:
        /*0040*/ 	.word	index@(_Z7int_madPiiiPjS0_)
        /*0044*/ 	.word	0x00000000


	//----- nvinfo : EIATTR_REGCOUNT
	.align		4
.L_11:
        /*0048*/ 	.byte	0x04, 0x2f
        /*004a*/ 	.short	(.L_13 - .L_12)
	.align		4
.L_12:
        /*004c*/ 	.word	index@(_Z7int_mulPiiiPjS0_)
        /*0050*/ 	.word	0x0000001a


	//----- nvinfo : EIATTR_FRAME_SIZE
	.align		4
.L_13:
        /*0054*/ 	.byte	0x04, 0x11
        /*0056*/ 	.short	(.L_15 - .L_14)
	.align		4
.L_14:
        /*0058*/ 	.word	index@(_Z7int_mulPiiiPjS0_)
        /*005c*/ 	.word	0x00000000


	//----- nvinfo : EIATTR_REGCOUNT
	.align		4
.L_15:
        /*0060*/ 	.byte	0x04, 0x2f
        /*0062*/ 	.short	(.L_17 - .L_16)
	.align		4
.L_16:
        /*0064*/ 	.word	index@(_Z7int_divPiiiPjS0_)
        /*0068*/ 	.word	0x00000016


	//----- nvinfo : EIATTR_FRAME_SIZE
	.align		4
.L_17:
        /*006c*/ 	.byte	0x04, 0x11
        /*006e*/ 	.short	(.L_19 - .L_18)
	.align		4
.L_18:
        /*0070*/ 	.word	index@(_Z7int_divPiiiPjS0_)
        /*0074*/ 	.word	0x00000000


	//----- nvinfo : EIATTR_REGCOUNT
	.align		4
.L_19:
        /*0078*/ 	.byte	0x04, 0x2f
        /*007a*/ 	.short	(.L_21 - .L_20)
	.align		4
.L_20:
        /*007c*/ 	.word	index@(_Z7int_remPiiiPjS0_)
        /*0080*/ 	.word	0x00000014


	//----- nvinfo : EIATTR_FRAME_SIZE
	.align		4
.L_21:
        /*0084*/ 	.byte	0x04, 0x11
        /*0086*/ 	.short	(.L_23 - .L_22)
	.align		4
.L_22:
        /*0088*/ 	.word	index@(_Z7int_remPiiiPjS0_)
        /*008c*/ 	.word	0x00000000


	//----- nvinfo : EIATTR_REGCOUNT
	.align		4
.L_23:
        /*0090*/ 	.byte	0x04, 0x2f
        /*0092*/ 	.short	(.L_25 - .L_24)
	.align		4
.L_24:
        /*0094*/ 	.word	index@(_Z7int_minPiiiPjS0_)
        /*0098*/ 	.word	0x00000018


	//----- nvinfo : EIATTR_FRAME_SIZE
	.align		4
.L_25:
        /*009c*/ 	.byte	0x04, 0x11
        /*009e*/ 	.short	(.L_27 - .L_26)
	.align		4
.L_26:
        /*00a0*/ 	.word	index@(_Z7int_minPiiiPjS0_)
        /*00a4*/ 	.word	0x00000000


	//----- nvinfo : EIATTR_REGCOUNT
	.align		4
.L_27:
        /*00a8*/ 	.byte	0x04, 0x2f
        /*00aa*/ 	.short	(.L_29 - .L_28)
	.align		4
.L_28:
        /*00ac*/ 	.word	index@(_Z7int_maxPiiiPjS0_)
        /*00b0*/ 	.word	0x00000018


	//----- nvinfo : EIATTR_FRAME_SIZE
	.align		4
.L_29:
        /*00b4*/ 	.byte	0x04, 0x11
        /*00b6*/ 	.short	(.L_31 - .L_30)
	.align		4
.L_30:
        /*00b8*/ 	.word	index@(_Z7int_maxPiiiPjS0_)
        /*00bc*/ 	.word	0x00000000


	//----- nvinfo : EIATTR_REGCOUNT
	.align		4
.L_31:
        /*00c0*/ 	.byte	0x04, 0x2f
        /*00c2*/ 	.short	(.L_33 - .L_32)
	.align		4
.L_32:
        /*00c4*/ 	.word	index@(_Z9int_mul24PiiiPjS0_)
        /*00c8*/ 	.word	0x00000018


	//----- nvinfo : EIATTR_FRAME_SIZE
	.align		4
.L_33:
        /*00cc*/ 	.byte	0x04, 0x11
        /*00ce*/ 	.short	(.L_35 - .L_34)
	.align		4
.L_34:
        /*00d0*/ 	.word	index@(_Z9int_mul24PiiiPjS0_)
        /*00d4*/ 	.word	0x00000000


	//----- nvinfo : EIATTR_REGCOUNT
	.align		4
.L_35:
        /*00d8*/ 	.byte	0x04, 0x2f
        /*00da*/ 	.short	(.L_37 - .L_36)
	.align		4
.L_36:
        /*00dc*/ 	.word	index@(_Z9int_mulhiPiiiPjS0_)
        /*00e0*/ 	.word	0x00000018


	//----- nvinfo : EIATTR_FRAME_SIZE
	.align		4
.L_37:
        /*00e4*/ 	.byte	0x04, 0x11
        /*00e6*/ 	.short	(.L_39 - .L_38)
	.align		4
.L_38:
        /*00e8*/ 	.word	index@(_Z9int_mulhiPiiiPjS0_)
        /*00ec*/ 	.word	0x00000000


	//----- nvinfo : EIATTR_REGCOUNT
	.align		4
.L_39:
        /*00f0*/ 	.byte	0x04, 0x2f
        /*00f2*/ 	.short	(.L_41 - .L_40)
	.align		4
.L_40:
        /*00f4*/ 	.word	index@(_Z7int_sadPiiiPjS0_)
        /*00f8*/ 	.word	0x00000018


	//----- nvinfo : EIATTR_FRAME_SIZE
	.align		4
.L_41:
        /*00fc*/ 	.byte	0x04, 0x11
        /*00fe*/ 	.short	(.L_43 - .L_42)
	.align		4
.L_42:
        /*0100*/ 	.word	index@(_Z7int_sadPiiiPjS0_)
        /*0104*/ 	.word	0x00000000


	//----- nvinfo : EIATTR_REGCOUNT
	.align		4
.L_43:
        /*0108*/ 	.byte	0x04, 0x2f
        /*010a*/ 	.short	(.L_45 - .L_44)
	.align		4
.L_44:
        /*010c*/ 	.word	index@(_Z7int_shlPiiiPjS0_)
        /*0110*/ 	.word	0x00000018


	//----- nvinfo : EIATTR_FRAME_SIZE
	.align		4
.L_45:
        /*0114*/ 	.byte	0x04, 0x11
        /*0116*/ 	.short	(.L_47 - .L_46)
	.align		4
.L_46:
        /*0118*/ 	.word	index@(_Z7int_shlPiiiPjS0_)
        /*011c*/ 	.word	0x00000000


	//----- nvinfo : EIATTR_REGCOUNT
	.align		4
.L_47:
        /*0120*/ 	.byte	0x04, 0x2f
        /*0122*/ 	.short	(.L_49 - .L_48)
	.align		4
.L_48:
        /*0124*/ 	.word	index@(_Z7int_shrPiiiPjS0_)
        /*0128*/ 	.word	0x00000018


	//----- nvinfo : EIATTR_FRAME_SIZE
	.align		4
.L_49:
        /*012c*/ 	.byte	0x04, 0x11
        /*012e*/ 	.short	(.L_51 - .L_50)
	.align		4
.L_50:
        /*0130*/ 	.word	index@(_Z7int_shrPiiiPjS0_)
        /*0134*/ 	.word	0x00000000


	//----- nvinfo : EIATTR_REGCOUNT
	.align		4
.L_51:
        /*0138*/ 	.byte	0x04, 0x2f
        /*013a*/ 	.short	(.L_53 - .L_52)
	.align		4
.L_52:
        /*013c*/ 	.word	index@(_Z7int_setPiiiPjS0_)
        /*0140*/ 	.word	0x00000018


	//----- nvinfo : EIATTR_FRAME_SIZE
	.align		4
.L_53:
        /*0144*/ 	.byte	0x04, 0x11
        /*0146*/ 	.short	(.L_55 - .L_54)
	.align		4
.L_54:
        /*0148*/ 	.word	index@(_Z7int_setPiiiPjS0_)
        /*014c*/ 	.word	0x00000000


	//----- nvinfo : EIATTR_MIN_STACK_SIZE
	.align		4
.L_55:
        /*0150*/ 	.byte	0x04, 0x12
        /*0152*/ 	.short	(.L_57 - .L_56)
	.align		4
.L_56:
        /*0154*/ 	.word	index@(_Z7int_setPiiiPjS0_)
        /*0158*/ 	.word	0x00000000


	//----- nvinfo : EIATTR_MIN_STACK_SIZE
	.align		4
.L_57:
        /*015c*/ 	.byte	0x04, 0x12
        /*015e*/ 	.short	(.L_59 - .L_58)
	.align		4
.L_58:
        /*0160*/ 	.word	index@(_Z7int_shrPiiiPjS0_)
        /*0164*/ 	.word	0x00000000


	//----- nvinfo : EIATTR_MIN_STACK_SIZE
	.align		4
.L_59:
        /*0168*/ 	.byte	0x04, 0x12
        /*016a*/ 	.short	(.L_61 - .L_60)
	.align		4
.L_60:
        /*016c*/ 	.word	index@(_Z7int_shlPiiiPjS0_)
        /*0170*/ 	.word	0x00000000


	//----- nvinfo : EIATTR_MIN_STACK_SIZE
	.align		4
.L_61:
        /*0174*/ 	.byte	0x04, 0x12
        /*0176*/ 	.short	(.L_63 - .L_62)
	.align		4
.L_62:
        /*0178*/ 	.word	index@(_Z7int_sadPiiiPjS0_)
        /*017c*/ 	.word	0x00000000


	//----- nvinfo : EIATTR_MIN_STACK_SIZE
	.align		4
.L_63:
        /*0180*/ 	.byte	0x04, 0x12
        /*0182*/ 	.short	(.L_65 - .L_64)
	.align		4
.L_64:
        /*0184*/ 	.word	index@(_Z9int_mulhiPiiiPjS0_)
        /*0188*/ 	.word	0x00000000


	//----- nvinfo : EIATTR_MIN_STACK_SIZE
	.align		4
.L_65:
        /*018c*/ 	.byte	0x04, 0x12
        /*018e*/ 	.short	(.L_67 - .L_66)
	.align		4
.L_66:
        /*0190*/ 	.word	index@(_Z9int_mul24PiiiPjS0_)
        /*0194*/ 	.word	0x00000000


	//----- nvinfo : EIATTR_MIN_STACK_SIZE
	.align		4
.L_67:
        /*0198*/ 	.byte	0x04, 0x12
        /*019a*/ 	.short	(.L_69 - .L_68)
	.align		4
.L_68:
        /*019c*/ 	.word	index@(_Z7int_maxPiiiPjS0_)
        /*01a0*/ 	.word	0x00000000


	//----- nvinfo : EIATTR_MIN_STACK_SIZE
	.align		4
.L_69:
        /*01a4*/ 	.byte	0x04, 0x12
        /*01a6*/ 	.short	(.L_71 - .L_70)
	.align		4
.L_70:
        /*01a8*/ 	.word	index@(_Z7int_minPiiiPjS0_)
        /*01ac*/ 	.word	0x00000000


	//----- nvinfo : EIATTR_MIN_STACK_SIZE
	.align		4
.L_71:
        /*01b0*/ 	.byte	0x04, 0x12
        /*01b2*/ 	.short	(.L_73 - .L_72)
	.align		4
.L_72:
        /*01b4*/ 	.word	index@(_Z7int_remPiiiPjS0_)
        /*01b8*/ 	.word	0x00000000


	//----- nvinfo : EIATTR_MIN_STACK_SIZE
	.align		4
.L_73:
        /*01bc*/ 	.byte	0x04, 0x12
        /*01be*/ 	.short	(.L_75 - .L_74)
	.align		4
.L_74:
        /*01c0*/ 	.word	index@(_Z7int_divPiiiPjS0_)
        /*01c4*/ 	.word	0x00000000


	//----- nvinfo : EIATTR_MIN_STACK_SIZE
	.align		4
.L_75:
        /*01c8*/ 	.byte	0x04, 0x12
        /*01ca*/ 	.short	(.L_77 - .L_76)
	.align		4
.L_76:
        /*01cc*/ 	.word	index@(_Z7int_mulPiiiPjS0_)
        /*01d0*/ 	.word	0x00000000


	//----- nvinfo : EIATTR_MIN_STACK_SIZE
	.align		4
.L_77:
        /*01d4*/ 	.byte	0x04, 0x12
        /*01d6*/ 	.short	(.L_79 - .L_78)
	.align		4
.L_78:
        /*01d8*/ 	.word	index@(_Z7int_madPiiiPjS0_)
        /*01dc*/ 	.word	0x00000000


	//----- nvinfo : EIATTR_MIN_STACK_SIZE
	.align		4
.L_79:
        /*01e0*/ 	.byte	0x04, 0x12
        /*01e2*/ 	.short	(.L_81 - .L_80)
	.align		4
.L_80:
        /*01e4*/ 	.word	index@(_Z7int_subPiiiPjS0_)
        /*01e8*/ 	.word	0x00000000


	//----- nvinfo : EIATTR_MIN_STACK_SIZE
	.align		4
.L_81:
        /*01ec*/ 	.byte	0x04, 0x12
        /*01ee*/ 	.short	(.L_83 - .L_82)
	.align		4
.L_82:
        /*01f0*/ 	.word	index@(_Z7int_addPiijPjS0_)
        /*01f4*/ 	.word	0x00000000
.L_83:


//--------------------- .nv.compat                --------------------------
	.section	.nv.compat,"",@"SHT_CUDA_COMPAT_INFO"
	.align	4
        /*0000*/ 	.byte	0x02, 0x09, 0x00, 0x00, 0x02, 0x02, 0x01, 0x00, 0x02, 0x05, 0x05, 0x00, 0x03, 0x07, 0x01, 0x01
        /*0010*/ 	.byte	0x02, 0x03, 0x00, 0x00, 0x02, 0x06, 0x01, 0x00, 0x04, 0x0b, 0x08, 0x00, 0x09, 0x00, 0x00, 0x00
        /*0020*/ 	.byte	0x00, 0x00, 0x00, 0x00


//--------------------- .nv.info._Z7int_setPiiiPjS0_ --------------------------
	.section	.nv.info._Z7int_setPiiiPjS0_,"",@"SHT_CUDA_INFO"
	.sectionflags	@""
	.align	4


	//----- nvinfo : EIATTR_CUDA_API_VERSION
	.align		4
        /*0000*/ 	.byte	0x04, 0x37
        /*0002*/ 	.short	(.L_85 - .L_84)
.L_84:
        /*0004*/ 	.word	0x00000082


	//----- nvinfo : EIATTR_KPARAM_INFO
	.align		4
.L_85:
        /*0008*/ 	.byte	0x04, 0x17
        /*000a*/ 	.short	(.L_87 - .L_86)
.L_86:
        /*000c*/ 	.word	0x00000000
        /*0010*/ 	.short	0x0004
        /*0012*/ 	.short	0x0018
        /*0014*/ 	.byte	0x00, 0xf5, 0x21, 0x00


	//----- nvinfo : EIATTR_KPARAM_INFO
	.align		4
.L_87:
        /*0018*/ 	.byte	0x04, 0x17
        /*001a*/ 	.short	(.L_89 - .L_88)
.L_88:
        /*001c*/ 	.word	0x00000000
        /*0020*/ 	.short	0x0003
        /*0022*/ 	.short	0x0010
        /*0024*/ 	.byte	0x00, 0xf5, 0x21, 0x00


	//----- nvinfo : EIATTR_KPARAM_INFO
	.align		4
.L_89:
        /*0028*/ 	.byte	0x04, 0x17
        /*002a*/ 	.short	(.L_91 - .L_90)
.L_90:
        /*002c*/ 	.word	0x00000000
        /*0030*/ 	.short	0x0002
        /*0032*/ 	.short	0x000c
        /*0034*/ 	.byte	0x00, 0xf0, 0x11, 0x00


	//----- nvinfo : EIATTR_KPARAM_INFO
	.align		4
.L_91:
        /*0038*/ 	.byte	0x04, 0x17
        /*003a*/ 	.short	(.L_93 - .L_92)
.L_92:
        /*003c*/ 	.word	0x00000000
        /*0040*/ 	.short	0x0001
        /*0042*/ 	.short	0x0008
        /*0044*/ 	.byte	0x00, 0xf0, 0x11, 0x00


	//----- nvinfo : EIATTR_KPARAM_INFO
	.align		4
.L_93:
        /*0048*/ 	.byte	0x04, 0x17
        /*004a*/ 	.short	(.L_95 - .L_94)
.L_94:
        /*004c*/ 	.word	0x00000000
        /*0050*/ 	.short	0x0000
        /*0052*/ 	.short	0x0000
        /*0054*/ 	.byte	0x00, 0xf5, 0x21, 0x00


	//----- nvinfo : EIATTR_SPARSE_MMA_MASK
	.align		4
.L_95:
        /*0058*/ 	.byte	0x03, 0x50
        /*005a*/ 	.short	0x0000


	//----- nvinfo : EIATTR_MAXREG_COUNT
	.align		4
        /*005c*/ 	.byte	0x03, 0x1b
        /*005e*/ 	.short	0x00ff


	//----- nvinfo : EIATTR_NUM_BARRIERS
	.align		4
        /*0060*/ 	.byte	0x02, 0x4c
        /*0062*/ 	.byte	0x01
	.zero		1


	//----- nvinfo : EIATTR_MERCURY_ISA_VERSION
	.align		4
        /*0064*/ 	.byte	0x03, 0x5f
        /*0066*/ 	.short	0x0101


	//----- nvinfo : EIATTR_VRC_CTA_INIT_COUNT
	.align		4
        /*0068*/ 	.byte	0x02, 0x4a
	.zero		1
	.zero		1


	//----- nvinfo : EIATTR_EXIT_INSTR_OFFSETS
	.align		4
        /*006c*/ 	.byte	0x04, 0x1c
        /*006e*/ 	.short	(.L_97 - .L_96)


	//   ....[0]....
.L_96:
        /*0070*/ 	.word	0x000001a0


	//----- nvinfo : EIATTR_CBANK_PARAM_SIZE
	.align		4
.L_97:
        /*0074*/ 	.byte	0x03, 0x19
        /*0076*/ 	.short	0x0020


	//----- nvinfo : EIATTR_PARAM_CBANK
	.align		4
        /*0078*/ 	.byte	0x04, 0x0a
        /*007a*/ 	.short	(.L_99 - .L_98)
	.align		4
.L_98:
        /*007c*/ 	.word	index@(.nv.constant0._Z7int_setPiiiPjS0_)
        /*0080*/ 	.short	0x0380
        /*0082*/ 	.short	0x0020


	//----- nvinfo : EIATTR_SW_WAR
	.align		4
.L_99:
        /*0084*/ 	.byte	0x04, 0x36
        /*0086*/ 	.short	(.L_101 - .L_100)
.L_100:
        /*0088*/ 	.word	0x00000008
.L_101:


//--------------------- .nv.info._Z7int_shrPiiiPjS0_ --------------------------
	.section	.nv.info._Z7int_shrPiiiPjS0_,"",@"SHT_CUDA_INFO"
	.sectionflags	@""
	.align	4


	//----- nvinfo : EIATTR_CUDA_API_VERSION
	.align		4
        /*0000*/ 	.byte	0x04, 0x37
        /*0002*/ 	.short	(.L_103 - .L_102)
.L_102:
        /*0004*/ 	.word	0x00000082


	//----- nvinfo : EIATTR_KPARAM_INFO
	.align		4
.L_103:
        /*0008*/ 	.byte	0x04, 0x17
        /*000a*/ 	.short	(.L_105 - .L_104)
.L_104:
        /*000c*/ 	.word	0x00000000
        /*0010*/ 	.short	0x0004
        /*0012*/ 	.short	0x0018
        /*0014*/ 	.byte	0x00, 0xf5, 0x21, 0x00


	//----- nvinfo : EIATTR_KPARAM_INFO
	.align		4
.L_105:
        /*0018*/ 	.byte	0x04, 0x17
        /*001a*/ 	.short	(.L_107 - .L_106)
.L_106:
        /*001c*/ 	.word	0x00000000
        /*0020*/ 	.short	0x0003
        /*0022*/ 	.short	0x0010
        /*0024*/ 	.byte	0x00, 0xf5, 0x21, 0x00


	//----- nvinfo : EIATTR_KPARAM_INFO
	.align		4
.L_107:
        /*0028*/ 	.byte	0x04, 0x17
        /*002a*/ 	.short	(.L_109 - .L_108)
.L_108:
        /*002c*/ 	.word	0x00000000
        /*0030*/ 	.short	0x0002
        /*0032*/ 	.short	0x000c
        /*0034*/ 	.byte	0x00, 0xf0, 0x11, 0x00


	//----- nvinfo : EIATTR_KPARAM_INFO
	.align		4
.L_109:
        /*0038*/ 	.byte	0x04, 0x17
        /*003a*/ 	.short	(.L_111 - .L_110)
.L_110:
        /*003c*/ 	.word	0x00000000
        /*0040*/ 	.short	0x0001
        /*0042*/ 	.short	0x0008
        /*0044*/ 	.byte	0x00, 0xf0, 0x11, 0x00


	//----- nvinfo : EIATTR_KPARAM_INFO
	.align		4
.L_111:
        /*0048*/ 	.byte	0x04, 0x17
        /*004a*/ 	.short	(.L_113 - .L_112)
.L_112:
        /*004c*/ 	.word	0x00000000
        /*0050*/ 	.short	0x0000
        /*0052*/ 	.short	0x0000
        /*0054*/ 	.byte	0x00, 0xf5, 0x21, 0x00


	//----- nvinfo : EIATTR_SPARSE_MMA_MASK
	.align		4
.L_113:
        /*0058*/ 	.byte	0x03, 0x50
        /*005a*/ 	.short	0x0000


	//----- nvinfo : EIATTR_MAXREG_COUNT
	.align		4
        /*005c*/ 	.byte	0x03, 0x1b
        /*005e*/ 	.short	0x00ff


	//----- nvinfo : EIATTR_NUM_BARRIERS
	.align		4
        /*0060*/ 	.byte	0x02, 0x4c
        /*0062*/ 	.byte	0x01
	.zero		1


	//----- nvinfo : EIATTR_MERCURY_ISA_VERSION
	.align		4
        /*0064*/ 	.byte	0x03, 0x5f
        /*0066*/ 	.short	0x0101


	//----- nvinfo : EIATTR_VRC_CTA_INIT_COUNT
	.align		4
        /*0068*/ 	.byte	0x02, 0x4a
	.zero		1
	.zero		1


	//----- nvinfo : EIATTR_EXIT_INSTR_OFFSETS
	.align		4
        /*006c*/ 	.byte	0x04, 0x1c
        /*006e*/ 	.short	(.L_115 - .L_114)


	//   ....[0]....
.L_114:
        /*0070*/ 	.word	0x00000190


	//----- nvinfo : EIATTR_CBANK_PARAM_SIZE
	.align		4
.L_115:
        /*0074*/ 	.byte	0x03, 0x19
        /*0076*/ 	.short	0x0020


	//----- nvinfo : EIATTR_PARAM_CBANK
	.align		4
        /*0078*/ 	.byte	0x04, 0x0a
        /*007a*/ 	.short	(.L_117 - .L_116)
	.align		4
.L_116:
        /*007c*/ 	.word	index@(.nv.constant0._Z7int_shrPiiiPjS0_)
        /*0080*/ 	.short	0x0380
        /*0082*/ 	.short	0x0020


	//----- nvinfo : EIATTR_SW_WAR
	.align		4
.L_117:
        /*0084*/ 	.byte	0x04, 0x36
        /*0086*/ 	.short	(.L_119 - .L_118)
.L_118:
        /*0088*/ 	.word	0x00000008
.L_119:


//--------------------- .nv.info._Z7int_shlPiiiPjS0_ --------------------------
	.section	.nv.info._Z7int_shlPiiiPjS0_,"",@"SHT_CUDA_INFO"
	.sectionflags	@""
	.align	4


	//----- nvinfo : EIATTR_CUDA_API_VERSION
	.align		4
        /*0000*/ 	.byte	0x04, 0x37
        /*0002*/ 	.short	(.L_121 - .L_120)
.L_120:
        /*0004*/ 	.word	0x00000082


	//----- nvinfo : EIATTR_KPARAM_INFO
	.align		4
.L_121:
        /*0008*/ 	.byte	0x04, 0x17
        /*000a*/ 	.short	(.L_123 - .L_122)
.L_122:
        /*000c*/ 	.word	0x00000000
        /*0010*/ 	.short	0x0004
        /*0012*/ 	.short	0x0018
        /*0014*/ 	.byte	0x00, 0xf5, 0x21, 0x00


	//----- nvinfo : EIATTR_KPARAM_INFO
	.align		4
.L_123:
        /*0018*/ 	.byte	0x04, 0x17
        /*001a*/ 	.short	(.L_125 - .L_124)
.L_124:
        /*001c*/ 	.word	0x00000000
        /*0020*/ 	.short	0x0003
        /*0022*/ 	.short	0x0010
        /*0024*/ 	.byte	0x00, 0xf5, 0x21, 0x00


	//----- nvinfo : EIATTR_KPARAM_INFO
	.align		4
.L_125:
        /*0028*/ 	.byte	0x04, 0x17
        /*002a*/ 	.short	(.L_127 - .L_126)
.L_126:
        /*002c*/ 	.word	0x00000000
        /*0030*/ 	.short	0x0002
        /*0032*/ 	.short	0x000c
        /*0034*/ 	.byte	0x00, 0xf0, 0x11, 0x00


	//----- nvinfo : EIATTR_KPARAM_INFO
	.align		4
.L_127:
        /*0038*/ 	.byte	0x04, 0x17
        /*003a*/ 	.short	(.L_129 - .L_128)
.L_128:
        /*003c*/ 	.word	0x00000000
        /*0040*/ 	.short	0x0001
        /*0042*/ 	.short	0x0008
        /*0044*/ 	.byte	0x00, 0xf0, 0x11, 0x00


	//----- nvinfo : EIATTR_KPARAM_INFO
	.align		4
.L_129:
        /*0048*/ 	.byte	0x04, 0x17
        /*004a*/ 	.short	(.L_131 - .L_130)
.L_130:
        /*004c*/ 	.word	0x00000000
        /*0050*/ 	.short	0x0000
        /*0052*/ 	.short	0x0000
        /*0054*/ 	.byte	0x00, 0xf5, 0x21, 0x00


	//----- nvinfo : EIATTR_SPARSE_MMA_MASK
	.align		4
.L_131:
        /*0058*/ 	.byte	0x03, 0x50
        /*005a*/ 	.short	0x0000


	//----- nvinfo : EIATTR_MAXREG_COUNT
	.align		4
        /*005c*/ 	.byte	0x03, 0x1b
        /*005e*/ 	.short	0x00ff


	//----- nvinfo : EIATTR_NUM_BARRIERS
	.align		4
        /*0060*/ 	.byte	0x02, 0x4c
        /*0062*/ 	.byte	0x01
	.zero		1


	//----- nvinfo : EIATTR_MERCURY_ISA_VERSION
	.align		4
        /*0064*/ 	.byte	0x03, 0x5f
        /*0066*/ 	.short	0x0101


	//----- nvinfo : EIATTR_VRC_CTA_INIT_COUNT
	.align		4
        /*0068*/ 	.byte	0x02, 0x4a
	.zero		1
	.zero		1


	//----- nvinfo : EIATTR_EXIT_INSTR_OFFSETS
	.align		4
        /*006c*/ 	.byte	0x04, 0x1c
        /*006e*/ 	.short	(.L_133 - .L_132)


	//   ....[0]....
.L_132:
        /*0070*/ 	.word	0x00000190


	//----- nvinfo : EIATTR_CBANK_PARAM_SIZE
	.align		4
.L_133:
        /*0074*/ 	.byte	0x03, 0x19
        /*0076*/ 	.short	0x0020


	//----- nvinfo : EIATTR_PARAM_CBANK
	.align		4
        /*0078*/ 	.byte	0x04, 0x0a
        /*007a*/ 	.short	(.L_135 - .L_134)
	.align		4
.L_134:
        /*007c*/ 	.word	index@(.nv.constant0._Z7int_shlPiiiPjS0_)
        /*0080*/ 	.short	0x0380
        /*0082*/ 	.short	0x0020


	//----- nvinfo : EIATTR_SW_WAR
	.align		4
.L_135:
        /*0084*/ 	.byte	0x04, 0x36
        /*0086*/ 	.short	(.L_137 - .L_136)
.L_136:
        /*0088*/ 	.word	0x00000008
.L_137:


//--------------------- .nv.info._Z7int_sadPiiiPjS0_ --------------------------
	.section	.nv.info._Z7int_sadPiiiPjS0_,"",@"SHT_CUDA_INFO"
	.sectionflags	@""
	.align	4


	//----- nvinfo : EIATTR_CUDA_API_VERSION
	.align		4
        /*0000*/ 	.byte	0x04, 0x37
        /*0002*/ 	.short	(.L_139 - .L_138)
.L_138:
        /*0004*/ 	.word	0x00000082


	//----- nvinfo : EIATTR_KPARAM_INFO
	.align		4
.L_139:
        /*0008*/ 	.byte	0x04, 0x17
        /*000a*/ 	.short	(.L_141 - .L_140)
.L_140:
        /*000c*/ 	.word	0x00000000
        /*0010*/ 	.short	0x0004
        /*0012*/ 	.short	0x0018
        /*0014*/ 	.byte	0x00, 0xf5, 0x21, 0x00


	//----- nvinfo : EIATTR_KPARAM_INFO
	.align		4
.L_141:
        /*0018*/ 	.byte	0x04, 0x17
        /*001a*/ 	.short	(.L_143 - .L_142)
.L_142:
        /*001c*/ 	.word	0x00000000
        /*0020*/ 	.short	0x0003
        /*0022*/ 	.short	0x0010
        /*0024*/ 	.byte	0x00, 0xf5, 0x21, 0x00


	//----- nvinfo : EIATTR_KPARAM_INFO
	.align		4
.L_143:
        /*0028*/ 	.byte	0x04, 0x17
        /*002a*/ 	.short	(.L_145 - .L_144)
.L_144:
        /*002c*/ 	.word	0x00000000
        /*0030*/ 	.short	0x0002
        /*0032*/ 	.short	0x000c
        /*0034*/ 	.byte	0x00, 0xf0, 0x11, 0x00


	//----- nvinfo : EIATTR_KPARAM_INFO
	.align		4
.L_145:
        /*0038*/ 	.byte	0x04, 0x17
        /*003a*/ 	.short	(.L_147 - .L_146)
.L_146:
        /*003c*/ 	.word	0x00000000
        /*0040*/ 	.short	0x0001
        /*0042*/ 	.short	0x0008
        /*0044*/ 	.byte	0x00, 0xf0, 0x11, 0x00


	//----- nvinfo : EIATTR_KPARAM_INFO
	.align		4
.L_147:
        /*0048*/ 	.byte	0x04, 0x17
        /*004a*/ 	.short	(.L_149 - .L_148)
.L_148:
        /*004c*/ 	.word	0x00000000
        /*0050*/ 	.short	0x0000
        /*0052*/ 	.short	0x0000
        /*0054*/ 	.byte	0x00, 0xf5, 0x21, 0x00


	//----- nvinfo : EIATTR_SPARSE_MMA_MASK
	.align		4
.L_149:
        /*0058*/ 	.byte	0x03, 0x50
        /*005a*/ 	.short	0x0000


	//----- nvinfo : EIATTR_MAXREG_COUNT
	.align		4
        /*005c*/ 	.byte	0x03, 0x1b
        /*005e*/ 	.short	0x00ff


	//----- nvinfo : EIATTR_NUM_BARRIERS
	.align		4
        /*0060*/ 	.byte	0x02, 0x4c
        /*0062*/ 	.byte	0x01
	.zero		1


	//----- nvinfo : EIATTR_MERCURY_ISA_VERSION
	.align		4
        /*0064*/ 	.byte	0x03, 0x5f
        /*0066*/ 	.short	0x0101


	//----- nvinfo : EIATTR_VRC_CTA_INIT_COUNT
	.align		4
        /*0068*/ 	.byte	0x02, 0x4a
	.zero		1
	.zero		1


	//----- nvinfo : EIATTR_EXIT_INSTR_OFFSETS
	.align		4
        /*006c*/ 	.byte	0x04, 0x1c
        /*006e*/ 	.short	(.L_151 - .L_150)


	//   ....[0]....
.L_150:
        /*0070*/ 	.word	0x00000190


	//----- nvinfo : EIATTR_CBANK_PARAM_SIZE
	.align		4
.L_151:
        /*0074*/ 	.byte	0x03, 0x19
        /*0076*/ 	.short	0x0020


	//----- nvinfo : EIATTR_PARAM_CBANK
	.align		4
        /*0078*/ 	.byte	0x04, 0x0a
        /*007a*/ 	.short	(.L_153 - .L_152)
	.align		4
.L_152:
        /*007c*/ 	.word	index@(.nv.constant0._Z7int_sadPiiiPjS0_)
        /*0080*/ 	.short	0x0380
        /*0082*/ 	.short	0x0020


	//----- nvinfo : EIATTR_SW_WAR
	.align		4
.L_153:
        /*0084*/ 	.byte	0x04, 0x36
        /*0086*/ 	.short	(.L_155 - .L_154)
.L_154:
        /*0088*/ 	.word	0x00000008
.L_155:


//--------------------- .nv.info._Z9int_mulhiPiiiPjS0_ --------------------------
	.section	.nv.info._Z9int_mulhiPiiiPjS0_,"",@"SHT_CUDA_INFO"
	.sectionflags	@""
	.align	4


	//----- nvinfo : EIATTR_CUDA_API_VERSION
	.align		4
        /*0000*/ 	.byte	0x04, 0x37
        /*0002*/ 	.short	(.L_157 - .L_156)
.L_156:
        /*0004*/ 	.word	0x00000082


	//----- nvinfo : EIATTR_KPARAM_INFO
	.align		4
.L_157:
        /*0008*/ 	.byte	0x04, 0x17
        /*000a*/ 	.short	(.L_159 - .L_158)
.L_158:
        /*000c*/ 	.word	0x00000000
        /*0010*/ 	.short	0x0004
        /*0012*/ 	.short	0x0018
        /*0014*/ 	.byte	0x00, 0xf5, 0x21, 0x00


	//----- nvinfo : EIATTR_KPARAM_INFO
	.align		4
.L_159:
        /*0018*/ 	.byte	0x04, 0x17
        /*001a*/ 	.short	(.L_161 - .L_160)
.L_160:
        /*001c*/ 	.word	0x00000000
        /*0020*/ 	.short	0x0003
        /*0022*/ 	.short	0x0010
        /*0024*/ 	.byte	0x00, 0xf5, 0x21, 0x00


	//----- nvinfo : EIATTR_KPARAM_INFO
	.align		4
.L_161:
        /*0028*/ 	.byte	0x04, 0x17
        /*002a*/ 	.short	(.L_163 - .L_162)
.L_162:
        /*002c*/ 	.word	0x00000000
        /*0030*/ 	.short	0x0002
        /*0032*/ 	.short	0x000c
        /*0034*/ 	.byte	0x00, 0xf0, 0x11, 0x00


	//----- nvinfo : EIATTR_KPARAM_INFO
	.align		4
.L_163:
        /*0038*/ 	.byte	0x04, 0x17
        /*003a*/ 	.short	(.L_165 - .L_164)
.L_164:
        /*003c*/ 	.word	0x00000000
        /*0040*/ 	.short	0x0001
        /*0042*/ 	.short	0x0008
        /*0044*/ 	.byte	0x00, 0xf0, 0x11, 0x00


	//----- nvinfo : EIATTR_KPARAM_INFO
	.align		4
.L_165:
        /*0048*/ 	.byte	0x04, 0x17
        /*004a*/ 	.short	(.L_167 - .L_166)
.L_166:
        /*004c*/ 	.word	0x00000000
        /*0050*/ 	.short	0x0000
        /*0052*/ 	.short	0x0000
        /*0054*/ 	.byte	0x00, 0xf5, 0x21, 0x00


	//----- nvinfo : EIATTR_SPARSE_MMA_MASK
	.align		4
.L_167:
        /*0058*/ 	.byte	0x03, 0x50
        /*005a*/ 	.short	0x0000


	//----- nvinfo : EIATTR_MAXREG_COUNT
	.align		4
        /*005c*/ 	.byte	0x03, 0x1b
        /*005e*/ 	.short	0x00ff


	//----- nvinfo : EIATTR_NUM_BARRIERS
	.align		4
        /*0060*/ 	.byte	0x02, 0x4c
        /*0062*/ 	.byte	0x01
	.zero		1


	//----- nvinfo : EIATTR_MERCURY_ISA_VERSION
	.align		4
        /*0064*/ 	.byte	0x03, 0x5f
        /*0066*/ 	.short	0x0101


	//----- nvinfo : EIATTR_VRC_CTA_INIT_COUNT
	.align		4
        /*0068*/ 	.byte	0x02, 0x4a
	.zero		1
	.zero		1


	//----- nvinfo : EIATTR_EXIT_INSTR_OFFSETS
	.align		4
        /*006c*/ 	.byte	0x04, 0x1c
        /*006e*/ 	.short	(.L_169 - .L_168)


	//   ....[0]....
.L_168:
        /*0070*/ 	.word	0x00000190


	//----- nvinfo : EIATTR_CBANK_PARAM_SIZE
	.align		4
.L_169:
        /*0074*/ 	.byte	0x03, 0x19
        /*0076*/ 	.short	0x0020


	//----- nvinfo : EIATTR_PARAM_CBANK
	.align		4
        /*0078*/ 	.byte	0x04, 0x0a
        /*007a*/ 	.short	(.L_171 - .L_170)
	.align		4
.L_170:
        /*007c*/ 	.word	index@(.nv.constant0._Z9int_mulhiPiiiPjS0_)
        /*0080*/ 	.short	0x0380
        /*0082*/ 	.short	0x0020


	//----- nvinfo : EIATTR_SW_WAR
	.align		4
.L_171:
        /*0084*/ 	.byte	0x04, 0x36
        /*0086*/ 	.short	(.L_173 - .L_172)
.L_172:
        /*0088*/ 	.word	0x00000008
.L_173:


//--------------------- .nv.info._Z9int_mul24PiiiPjS0_ --------------------------
	.section	.nv.info._Z9int_mul24PiiiPjS0_,"",@"SHT_CUDA_INFO"
	.sectionflags	@""
	.align	4


	//----- nvinfo : EIATTR_CUDA_API_VERSION
	.align		4
        /*0000*/ 	.byte	0x04, 0x37
        /*0002*/ 	.short	(.L_175 - .L_174)
.L_174:
        /*0004*/ 	.word	0x00000082


	//----- nvinfo : EIATTR_KPARAM_INFO
	.align		4
.L_175:
        /*0008*/ 	.byte	0x04, 0x17
        /*000a*/ 	.short	(.L_177 - .L_176)
.L_176:
        /*000c*/ 	.word	0x00000000
        /*0010*/ 	.short	0x0004
        /*0012*/ 	.short	0x0018
        /*0014*/ 	.byte	0x00, 0xf5, 0x21, 0x00


	//----- nvinfo : EIATTR_KPARAM_INFO
	.align		4
.L_177:
        /*0018*/ 	.byte	0x04, 0x17
        /*001a*/ 	.short	(.L_179 - .L_178)
.L_178:
        /*001c*/ 	.word	0x00000000
        /*0020*/ 	.short	0x0003
        /*0022*/ 	.short	0x0010
        /*0024*/ 	.byte	0x00, 0xf5, 0x21, 0x00


	//----- nvinfo : EIATTR_KPARAM_INFO
	.align		4
.L_179:
        /*0028*/ 	.byte	0x04, 0x17
        /*002a*/ 	.short	(.L_181 - .L_180)
.L_180:
        /*002c*/ 	.word	0x00000000
        /*0030*/ 	.short	0x0002
        /*0032*/ 	.short	0x000c
        /*0034*/ 	.byte	0x00, 0xf0, 0x11, 0x00


	//----- nvinfo : EIATTR_KPARAM_INFO
	.align		4
.L_181:
        /*0038*/ 	.byte	0x04, 0x17
        /*003a*/ 	.short	(.L_183 - .L_182)
.L_182:
        /*003c*/ 	.word	0x00000000
        /*0040*/ 	.short	0x0001
        /*0042*/ 	.short	0x0008
        /*0044*/ 	.byte	0x00, 0xf0, 0x11, 0x00


	//----- nvinfo : EIATTR_KPARAM_INFO
	.align		4
.L_183:
        /*0048*/ 	.byte	0x04, 0x17
        /*004a*/ 	.short	(.L_185 - .L_184)
.L_184:
        /*004c*/ 	.word	0x00000000
        /*0050*/ 	.short	0x0000
        /*0052*/ 	.short	0x0000
        /*0054*/ 	.byte	0x00, 0xf5, 0x21, 0x00


	//----- nvinfo : EIATTR_SPARSE_MMA_MASK
	.align		4
.L_185:
        /*0058*/ 	.byte	0x03, 0x50
        /*005a*/ 	.short	0x0000


	//----- nvinfo : EIATTR_MAXREG_COUNT
	.align		4
        /*005c*/ 	.byte	0x03, 0x1b
        /*005e*/ 	.short	0x00ff


	//----- nvinfo : EIATTR_NUM_BARRIERS
	.align		4
        /*0060*/ 	.byte	0x02, 0x4c
        /*0062*/ 	.byte	0x01
	.zero		1


	//----- nvinfo : EIATTR_MERCURY_ISA_VERSION
	.align		4
        /*0064*/ 	.byte	0x03, 0x5f
        /*0066*/ 	.short	0x0101


	//----- nvinfo : EIATTR_VRC_CTA_INIT_COUNT
	.align		4
        /*0068*/ 	.byte	0x02, 0x4a
	.zero		1
	.zero		1


	//----- nvinfo : EIATTR_EXIT_INSTR_OFFSETS
	.align		4
        /*006c*/ 	.byte	0x04, 0x1c
        /*006e*/ 	.short	(.L_187 - .L_186)


	//   ....[0]....
.L_186:
        /*0070*/ 	.word	0x000001a0


	//----- nvinfo : EIATTR_CBANK_PARAM_SIZE
	.align		4
.L_187:
        /*0074*/ 	.byte	0x03, 0x19
        /*0076*/ 	.short	0x0020


	//----- nvinfo : EIATTR_PARAM_CBANK
	.align		4
        /*0078*/ 	.byte	0x04, 0x0a
        /*007a*/ 	.short	(.L_189 - .L_188)
	.align		4
.L_188:
        /*007c*/ 	.word	index@(.nv.constant0._Z9int_mul24PiiiPjS0_)
        /*0080*/ 	.short	0x0380
        /*0082*/ 	.short	0x0020


	//----- nvinfo : EIATTR_SW_WAR
	.align		4
.L_189:
        /*0084*/ 	.byte	0x04, 0x36
        /*0086*/ 	.short	(.L_191 - .L_190)
.L_190:
        /*0088*/ 	.word	0x00000008
.L_191:


//--------------------- .nv.info._Z7int_maxPiiiPjS0_ --------------------------
	.section	.nv.info._Z7int_maxPiiiPjS0_,"",@"SHT_CUDA_INFO"
	.sectionflags	@""
	.align	4


	//----- nvinfo : EIATTR_CUDA_API_VERSION
	.align		4
        /*0000*/ 	.byte	0x04, 0x37
        /*0002*/ 	.short	(.L_193 - .L_192)
.L_192:
        /*0004*/ 	.word	0x00000082


	//----- nvinfo : EIATTR_KPARAM_INFO
	.align		4
.L_193:
        /*0008*/ 	.byte	0x04, 0x17
        /*000a*/ 	.short	(.L_195 - .L_194)
.L_194:
        /*000c*/ 	.word	0x00000000
        /*0010*/ 	.short	0x0004
        /*0012*/ 	.short	0x0018
        /*0014*/ 	.byte	0x00, 0xf5, 0x21, 0x00


	//----- nvinfo : EIATTR_KPARAM_INFO
	.align		4
.L_195:
        /*0018*/ 	.byte	0x04, 0x17
        /*001a*/ 	.short	(.L_197 - .L_196)
.L_196:
        /*001c*/ 	.word	0x00000000
        /*0020*/ 	.short	0x0003
        /*0022*/ 	.short	0x0010
        /*0024*/ 	.byte	0x00, 0xf5, 0x21, 0x00


	//----- nvinfo : EIATTR_KPARAM_INFO
	.align		4
.L_197:
        /*0028*/ 	.byte	0x04, 0x17
        /*002a*/ 	.short	(.L_199 - .L_198)
.L_198:
        /*002c*/ 	.word	0x00000000
        /*0030*/ 	.short	0x0002
        /*0032*/ 	.short	0x000c
        /*0034*/ 	.byte	0x00, 0xf0, 0x11, 0x00


	//----- nvinfo : EIATTR_KPARAM_INFO
	.align		4
.L_199:
        /*0038*/ 	.byte	0x04, 0x17
        /*003a*/ 	.short	(.L_201 - .L_200)
.L_200:
        /*003c*/ 	.word	0x00000000
        /*0040*/ 	.short	0x0001
        /*0042*/ 	.short	0x0008
        /*0044*/ 	.byte	0x00, 0xf0, 0x11, 0x00


	//----- nvinfo : EIATTR_KPARAM_INFO
	.align		4
.L_201:
        /*0048*/ 	.byte	0x04, 0x17
        /*004a*/ 	.short	(.L_203 - .L_202)
.L_202:
        /*004c*/ 	.word	0x00000000
        /*0050*/ 	.short	0x0000
        /*0052*/ 	.short	0x0000
        /*0054*/ 	.byte	0x00, 0xf5, 0x21, 0x00


	//----- nvinfo : EIATTR_SPARSE_MMA_MASK
	.align		4
.L_203:
        /*0058*/ 	.byte	0x03, 0x50
        /*005a*/ 	.short	0x0000


	//----- nvinfo : EIATTR_MAXREG_COUNT
	.align		4
        /*005c*/ 	.byte	0x03, 0x1b
        /*005e*/ 	.short	0x00ff


	//----- nvinfo : EIATTR_NUM_BARRIERS
	.align		4
        /*0060*/ 	.byte	0x02, 0x4c
        /*0062*/ 	.byte	0x01
	.zero		1


	//----- nvinfo : EIATTR_MERCURY_ISA_VERSION
	.align		4
        /*0064*/ 	.byte	0x03, 0x5f
        /*0066*/ 	.short	0x0101


	//----- nvinfo : EIATTR_VRC_CTA_INIT_COUNT
	.align		4
        /*0068*/ 	.byte	0x02, 0x4a
	.zero		1
	.zero		1


	//----- nvinfo : EIATTR_EXIT_INSTR_OFFSETS
	.align		4
        /*006c*/ 	.byte	0x04, 0x1c
        /*006e*/ 	.short	(.L_205 - .L_204)


	//   ....[0]....
.L_204:
        /*0070*/ 	.word	0x00000190


	//----- nvinfo : EIATTR_CBANK_PARAM_SIZE
	.align		4
.L_205:
        /*0074*/ 	.byte	0x03, 0x19
        /*0076*/ 	.short	0x0020


	//----- nvinfo : EIATTR_PARAM_CBANK
	.align		4
        /*0078*/ 	.byte	0x04, 0x0a
        /*007a*/ 	.short	(.L_207 - .L_206)
	.align		4
.L_206:
        /*007c*/ 	.word	index@(.nv.constant0._Z7int_maxPiiiPjS0_)
        /*0080*/ 	.short	0x0380
        /*0082*/ 	.short	0x0020


	//----- nvinfo : EIATTR_SW_WAR
	.align		4
.L_207:
        /*0084*/ 	.byte	0x04, 0x36
        /*0086*/ 	.short	(.L_209 - .L_208)
.L_208:
        /*0088*/ 	.word	0x00000008
.L_209:


//--------------------- .nv.info._Z7int_minPiiiPjS0_ --------------------------
	.section	.nv.info._Z7int_minPiiiPjS0_,"",@"SHT_CUDA_INFO"
	.sectionflags	@""
	.align	4


	//----- nvinfo : EIATTR_CUDA_API_VERSION
	.align		4
        /*0000*/ 	.byte	0x04, 0x37
        /*0002*/ 	.short	(.L_211 - .L_210)
.L_210:
        /*0004*/ 	.word	0x00000082


	//----- nvinfo : EIATTR_KPARAM_INFO
	.align		4
.L_211:
        /*0008*/ 	.byte	0x04, 0x17
        /*000a*/ 	.short	(.L_213 - .L_212)
.L_212:
        /*000c*/ 	.word	0x00000000
        /*0010*/ 	.short	0x0004
        /*0012*/ 	.short	0x0018
        /*0014*/ 	.byte	0x00, 0xf5, 0x21, 0x00


	//----- nvinfo : EIATTR_KPARAM_INFO
	.align		4
.L_213:
        /*0018*/ 	.byte	0x04, 0x17
        /*001a*/ 	.short	(.L_215 - .L_214)
.L_214:
        /*001c*/ 	.word	0x00000000
        /*0020*/ 	.short	0x0003
        /*0022*/ 	.short	0x0010
        /*0024*/ 	.byte	0x00, 0xf5, 0x21, 0x00


	//----- nvinfo : EIATTR_KPARAM_INFO
	.align		4
.L_215:
        /*0028*/ 	.byte	0x04, 0x17
        /*002a*/ 	.short	(.L_217 - .L_216)
.L_216:
        /*002c*/ 	.word	0x00000000
        /*0030*/ 	.short	0x0002
        /*0032*/ 	.short	0x000c
        /*0034*/ 	.byte	0x00, 0xf0, 0x11, 0x00


	//----- nvinfo : EIATTR_KPARAM_INFO
	.align		4
.L_217:
        /*0038*/ 	.byte	0x04, 0x17
        /*003a*/ 	.short	(.L_219 - .L_218)
.L_218:
        /*003c*/ 	.word	0x00000000
        /*0040*/ 	.short	0x0001
        /*0042*/ 	.short	0x0008
        /*0044*/ 	.byte	0x00, 0xf0, 0x11, 0x00


	//----- nvinfo : EIATTR_KPARAM_INFO
	.align		4
.L_219:
        /*0048*/ 	.byte	0x04, 0x17
        /*004a*/ 	.short	(.L_221 - .L_220)
.L_220:
        /*004c*/ 	.word	0x00000000
        /*0050*/ 	.short	0x0000
        /*0052*/ 	.short	0x0000
        /*0054*/ 	.byte	0x00, 0xf5, 0x21, 0x00


	//----- nvinfo : EIATTR_SPARSE_MMA_MASK
	.align		4
.L_221:
        /*0058*/ 	.byte	0x03, 0x50
        /*005a*/ 	.short	0x0000


	//----- nvinfo : EIATTR_MAXREG_COUNT
	.align		4
        /*005c*/ 	.byte	0x03, 0x1b
        /*005e*/ 	.short	0x00ff


	//----- nvinfo : EIATTR_NUM_BARRIERS
	.align		4
        /*0060*/ 	.byte	0x02, 0x4c
        /*0062*/ 	.byte	0x01
	.zero		1


	//----- nvinfo : EIATTR_MERCURY_ISA_VERSION
	.align		4
        /*0064*/ 	.byte	0x03, 0x5f
        /*0066*/ 	.short	0x0101


	//----- nvinfo : EIATTR_VRC_CTA_INIT_COUNT
	.align		4
        /*0068*/ 	.byte	0x02, 0x4a
	.zero		1
	.zero		1


	//----- nvinfo : EIATTR_EXIT_INSTR_OFFSETS
	.align		4
        /*006c*/ 	.byte	0x04, 0x1c
        /*006e*/ 	.short	(.L_223 - .L_222)


	//   ....[0]....
.L_222:
        /*0070*/ 	.word	0x00000190


	//----- nvinfo : EIATTR_CBANK_PARAM_SIZE
	.align		4
.L_223:
        /*0074*/ 	.byte	0x03, 0x19
        /*0076*/ 	.short	0x0020


	//----- nvinfo : EIATTR_PARAM_CBANK
	.align		4
        /*0078*/ 	.byte	0x04, 0x0a
        /*007a*/ 	.short	(.L_225 - .L_224)
	.align		4
.L_224:
        /*007c*/ 	.word	index@(.nv.constant0._Z7int_minPiiiPjS0_)
        /*0080*/ 	.short	0x0380
        /*0082*/ 	.short	0x0020


	//----- nvinfo : EIATTR_SW_WAR
	.align		4
.L_225:
        /*0084*/ 	.byte	0x04, 0x36
        /*0086*/ 	.short	(.L_227 - .L_226)
.L_226:
        /*0088*/ 	.word	0x00000008
.L_227:


//--------------------- .nv.info._Z7int_remPiiiPjS0_ --------------------------
	.section	.nv.info._Z7int_remPiiiPjS0_,"",@"SHT_CUDA_INFO"
	.sectionflags	@""
	.align	4


	//----- nvinfo : EIATTR_CUDA_API_VERSION
	.align		4
        /*0000*/ 	.byte	0x04, 0x37
        /*0002*/ 	.short	(.L_229 - .L_228)
.L_228:
        /*0004*/ 	.word	0x00000082


	//----- nvinfo : EIATTR_KPARAM_INFO
	.align		4
.L_229:
        /*0008*/ 	.byte	0x04, 0x17
        /*000a*/ 	.short	(.L_231 - .L_230)
.L_230:
        /*000c*/ 	.word	0x00000000
        /*0010*/ 	.short	0x0004
        /*0012*/ 	.short	0x0018
        /*0014*/ 	.byte	0x00, 0xf5, 0x21, 0x00


	//----- nvinfo : EIATTR_KPARAM_INFO
	.align		4
.L_231:
        /*0018*/ 	.byte	0x04, 0x17
        /*001a*/ 	.short	(.L_233 - .L_232)
.L_232:
        /*001c*/ 	.word	0x00000000
        /*0020*/ 	.short	0x0003
        /*0022*/ 	.short	0x0010
        /*0024*/ 	.byte	0x00, 0xf5, 0x21, 0x00


	//----- nvinfo : EIATTR_KPARAM_INFO
	.align		4
.L_233:
        /*0028*/ 	.byte	0x04, 0x17
        /*002a*/ 	.short	(.L_235 - .L_234)
.L_234:
        /*002c*/ 	.word	0x00000000
        /*0030*/ 	.short	0x0002
        /*0032*/ 	.short	0x000c
        /*0034*/ 	.byte	0x00, 0xf0, 0x11, 0x00


	//----- nvinfo : EIATTR_KPARAM_INFO
	.align		4
.L_235:
        /*0038*/ 	.byte	0x04, 0x17
        /*003a*/ 	.short	(.L_237 - .L_236)
.L_236:
        /*003c*/ 	.word	0x00000000
        /*0040*/ 	.short	0x0001
        /*0042*/ 	.short	0x0008
        /*0044*/ 	.byte	0x00, 0xf0, 0x11, 0x00


	//----- nvinfo : EIATTR_KPARAM_INFO
	.align		4
.L_237:
        /*0048*/ 	.byte	0x04, 0x17
        /*004a*/ 	.short	(.L_239 - .L_238)
.L_238:
        /*004c*/ 	.word	0x00000000
        /*0050*/ 	.short	0x0000
        /*0052*/ 	.short	0x0000
        /*0054*/ 	.byte	0x00, 0xf5, 0x21, 0x00


	//----- nvinfo : EIATTR_SPARSE_MMA_MASK
	.align		4
.L_239:
        /*0058*/ 	.byte	0x03, 0x50
        /*005a*/ 	.short	0x0000


	//----- nvinfo : EIATTR_MAXREG_COUNT
	.align		4
        /*005c*/ 	.byte	0x03, 0x1b
        /*005e*/ 	.short	0x00ff


	//----- nvinfo : EIATTR_NUM_BARRIERS
	.align		4
        /*0060*/ 	.byte	0x02, 0x4c
        /*0062*/ 	.byte	0x01
	.zero		1


	//----- nvinfo : EIATTR_MERCURY_ISA_VERSION
	.align		4
        /*0064*/ 	.byte	0x03, 0x5f
        /*0066*/ 	.short	0x0101


	//----- nvinfo : EIATTR_VRC_CTA_INIT_COUNT
	.align		4
        /*0068*/ 	.byte	0x02, 0x4a
	.zero		1
	.zero		1


	//----- nvinfo : EIATTR_EXIT_INSTR_OFFSETS
	.align		4
        /*006c*/ 	.byte	0x04, 0x1c
        /*006e*/ 	.short	(.L_241 - .L_240)


	//   ....[0]....
.L_240:
        /*0070*/ 	.word	0x00000310


	//----- nvinfo : EIATTR_CBANK_PARAM_SIZE
	.align		4
.L_241:
        /*0074*/ 	.byte	0x03, 0x19
        /*0076*/ 	.short	0x0020


	//----- nvinfo : EIATTR_PARAM_CBANK
	.align		4
        /*0078*/ 	.byte	0x04, 0x0a
        /*007a*/ 	.short	(.L_243 - .L_242)
	.align		4
.L_242:
        /*007c*/ 	.word	index@(.nv.constant0._Z7int_remPiiiPjS0_)
        /*0080*/ 	.short	0x0380
        /*0082*/ 	.short	0x0020


	//----- nvinfo : EIATTR_SW_WAR
	.align		4
.L_243:
        /*0084*/ 	.byte	0x04, 0x36
        /*0086*/ 	.short	(.L_245 - .L_244)
.L_244:
        /*0088*/ 	.word	0x00000008
.L_245:


//--------------------- .nv.info._Z7int_divPiiiPjS0_ --------------------------
	.section	.nv.info._Z7int_divPiiiPjS0_,"",@"SHT_CUDA_INFO"
	.sectionflags	@""
	.align	4


	//----- nvinfo : EIATTR_CUDA_API_VERSION
	.align		4
        /*0000*/ 	.byte	0x04, 0x37
        /*0002*/ 	.short	(.L_247 - .L_246)
.L_246:
        /*0004*/ 	.word	0x00000082


	//----- nvinfo : EIATTR_KPARAM_INFO
	.align		4
.L_247:
        /*0008*/ 	.byte	0x04, 0x17
        /*000a*/ 	.short	(.L_249 - .L_248)
.L_248:
        /*000c*/ 	.word	0x00000000
        /*0010*/ 	.short	0x0004
        /*0012*/ 	.short	0x0018
        /*0014*/ 	.byte	0x00, 0xf5, 0x21, 0x00


	//----- nvinfo : EIATTR_KPARAM_INFO
	.align		4
.L_249:
        /*0018*/ 	.byte	0x04, 0x17
        /*001a*/ 	.short	(.L_251 - .L_250)
.L_250:
        /*001c*/ 	.word	0x00000000
        /*0020*/ 	.short	0x0003
        /*0022*/ 	.short	0x0010
        /*0024*/ 	.byte	0x00, 0xf5, 0x21, 0x00


	//----- nvinfo : EIATTR_KPARAM_INFO
	.align		4
.L_251:
        /*0028*/ 	.byte	0x04, 0x17
        /*002a*/ 	.short	(.L_253 - .L_252)
.L_252:
        /*002c*/ 	.word	0x00000000
        /*0030*/ 	.short	0x0002
        /*0032*/ 	.short	0x000c
        /*0034*/ 	.byte	0x00, 0xf0, 0x11, 0x00


	//----- nvinfo : EIATTR_KPARAM_INFO
	.align		4
.L_253:
        /*0038*/ 	.byte	0x04, 0x17
        /*003a*/ 	.short	(.L_255 - .L_254)
.L_254:
        /*003c*/ 	.word	0x00000000
        /*0040*/ 	.short	0x0001
        /*0042*/ 	.short	0x0008
        /*0044*/ 	.byte	0x00, 0xf0, 0x11, 0x00


	//----- nvinfo : EIATTR_KPARAM_INFO
	.align		4
.L_255:
        /*0048*/ 	.byte	0x04, 0x17
        /*004a*/ 	.short	(.L_257 - .L_256)
.L_256:
        /*004c*/ 	.word	0x00000000
        /*0050*/ 	.short	0x0000
        /*0052*/ 	.short	0x0000
        /*0054*/ 	.byte	0x00, 0xf5, 0x21, 0x00


	//----- nvinfo : EIATTR_SPARSE_MMA_MASK
	.align		4
.L_257:
        /*0058*/ 	.byte	0x03, 0x50
        /*005a*/ 	.short	0x0000


	//----- nvinfo : EIATTR_MAXREG_COUNT
	.align		4
        /*005c*/ 	.byte	0x03, 0x1b
        /*005e*/ 	.short	0x00ff


	//----- nvinfo : EIATTR_NUM_BARRIERS
	.align		4
        /*0060*/ 	.byte	0x02, 0x4c
        /*0062*/ 	.byte	0x01
	.zero		1


	//----- nvinfo : EIATTR_MERCURY_ISA_VERSION
	.align		4
        /*0064*/ 	.byte	0x03, 0x5f
        /*0066*/ 	.short	0x0101


	//----- nvinfo : EIATTR_VRC_CTA_INIT_COUNT
	.align		4
        /*0068*/ 	.byte	0x02, 0x4a
	.zero		1
	.zero		1


	//----- nvinfo : EIATTR_EXIT_INSTR_OFFSETS
	.align		4
        /*006c*/ 	.byte	0x04, 0x1c
        /*006e*/ 	.short	(.L_259 - .L_258)


	//   ....[0]....
.L_258:
        /*0070*/ 	.word	0x00000310


	//----- nvinfo : EIATTR_CBANK_PARAM_SIZE
	.align		4
.L_259:
        /*0074*/ 	.byte	0x03, 0x19
        /*0076*/ 	.short	0x0020


	//----- nvinfo : EIATTR_PARAM_CBANK
	.align		4
        /*0078*/ 	.byte	0x04, 0x0a
        /*007a*/ 	.short	(.L_261 - .L_260)
	.align		4
.L_260:
        /*007c*/ 	.word	index@(.nv.constant0._Z7int_divPiiiPjS0_)
        /*0080*/ 	.short	0x0380
        /*0082*/ 	.short	0x0020


	//----- nvinfo : EIATTR_SW_WAR
	.align		4
.L_261:
        /*0084*/ 	.byte	0x04, 0x36
        /*0086*/ 	.short	(.L_263 - .L_262)
.L_262:
        /*0088*/ 	.word	0x00000008
.L_263:


//--------------------- .nv.info._Z7int_mulPiiiPjS0_ --------------------------
	.section	.nv.info._Z7int_mulPiiiPjS0_,"",@"SHT_CUDA_INFO"
	.sectionflags	@""
	.align	4


	//----- nvinfo : EIATTR_CUDA_API_VERSION
	.align		4
        /*0000*/ 	.byte	0x04, 0x37
        /*0002*/ 	.short	(.L_265 - .L_264)
.L_264:
        /*0004*/ 	.word	0x00000082


	//----- nvinfo : EIATTR_KPARAM_INFO
	.align		4
.L_265:
        /*0008*/ 	.byte	0x04, 0x17
        /*000a*/ 	.short	(.L_267 - .L_266)
.L_266:
        /*000c*/ 	.word	0x00000000
        /*0010*/ 	.short	0x0004
        /*0012*/ 	.short	0x0018
        /*0014*/ 	.byte	0x00, 0xf5, 0x21, 0x00


	//----- nvinfo : EIATTR_KPARAM_INFO
	.align		4
.L_267:
        /*0018*/ 	.byte	0x04, 0x17
        /*001a*/ 	.short	(.L_269 - .L_268)
.L_268:
        /*001c*/ 	.word	0x00000000
        /*0020*/ 	.short	0x0003
        /*0022*/ 	.short	0x0010
        /*0024*/ 	.byte	0x00, 0xf5, 0x21, 0x00


	//----- nvinfo : EIATTR_KPARAM_INFO
	.align		4
.L_269:
        /*0028*/ 	.byte	0x04, 0x17
        /*002a*/ 	.short	(.L_271 - .L_270)
.L_270:
        /*002c*/ 	.word	0x00000000
        /*0030*/ 	.short	0x0002
        /*0032*/ 	.short	0x000c
        /*0034*/ 	.byte	0x00, 0xf0, 0x11, 0x00


	//----- nvinfo : EIATTR_KPARAM_INFO
	.align		4
.L_271:
        /*0038*/ 	.byte	0x04, 0x17
        /*003a*/ 	.short	(.L_273 - .L_272)
.L_272:
        /*003c*/ 	.word	0x00000000
        /*0040*/ 	.short	0x0001
        /*0042*/ 	.short	0x0008
        /*0044*/ 	.byte	0x00, 0xf0, 0x11, 0x00


	//----- nvinfo : EIATTR_KPARAM_INFO
	.align		4
.L_273:
        /*0048*/ 	.byte	0x04, 0x17
        /*004a*/ 	.short	(.L_275 - .L_274)
.L_274:
        /*004c*/ 	.word	0x00000000
        /*0050*/ 	.short	0x0000
        /*0052*/ 	.short	0x0000
        /*0054*/ 	.byte	0x00, 0xf5, 0x21, 0x00


	//----- nvinfo : EIATTR_SPARSE_MMA_MASK
	.align		4
.L_275:
        /*0058*/ 	.byte	0x03, 0x50
        /*005a*/ 	.short	0x0000


	//----- nvinfo : EIATTR_MAXREG_COUNT
	.align		4
        /*005c*/ 	.byte	0x03, 0x1b
        /*005e*/ 	.short	0x00ff


	//----- nvinfo : EIATTR_NUM_BARRIERS
	.align		4
        /*0060*/ 	.byte	0x02, 0x4c
        /*0062*/ 	.byte	0x01
	.zero		1


	//----- nvinfo : EIATTR_MERCURY_ISA_VERSION
	.align		4
        /*0064*/ 	.byte	0x03, 0x5f
        /*0066*/ 	.short	0x0101


	//----- nvinfo : EIATTR_VRC_CTA_INIT_COUNT
	.align		4
        /*0068*/ 	.byte	0x02, 0x4a
	.zero		1
	.zero		1


	//----- nvinfo : EIATTR_EXIT_INSTR_OFFSETS
	.align		4
        /*006c*/ 	.byte	0x04, 0x1c
        /*006e*/ 	.short	(.L_277 - .L_276)


	//   ....[0]....
.L_276:
        /*0070*/ 	.word	0x000001a0


	//----- nvinfo : EIATTR_CBANK_PARAM_SIZE
	.align		4
.L_277:
        /*0074*/ 	.byte	0x03, 0x19
        /*0076*/ 	.short	0x0020


	//----- nvinfo : EIATTR_PARAM_CBANK
	.align		4
        /*0078*/ 	.byte	0x04, 0x0a
        /*007a*/ 	.short	(.L_279 - .L_278)
	.align		4
.L_278:
        /*007c*/ 	.word	index@(.nv.constant0._Z7int_mulPiiiPjS0_)
        /*0080*/ 	.short	0x0380
        /*0082*/ 	.short	0x0020


	//----- nvinfo : EIATTR_SW_WAR
	.align		4
.L_279:
        /*0084*/ 	.byte	0x04, 0x36
        /*0086*/ 	.short	(.L_281 - .L_280)
.L_280:
        /*0088*/ 	.word	0x00000008
.L_281:


//--------------------- .nv.info._Z7int_madPiiiPjS0_ --------------------------
	.section	.nv.info._Z7int_madPiiiPjS0_,"",@"SHT_CUDA_INFO"
	.sectionflags	@""
	.align	4


	//----- nvinfo : EIATTR_CUDA_API_VERSION
	.align		4
        /*0000*/ 	.byte	0x04, 0x37
        /*0002*/ 	.short	(.L_283 - .L_282)
.L_282:
        /*0004*/ 	.word	0x00000082


	//----- nvinfo : EIATTR_KPARAM_INFO
	.align		4
.L_283:
        /*0008*/ 	.byte	0x04, 0x17
        /*000a*/ 	.short	(.L_285 - .L_284)
.L_284:
        /*000c*/ 	.word	0x00000000
        /*0010*/ 	.short	0x0004
        /*0012*/ 	.short	0x0018
        /*0014*/ 	.byte	0x00, 0xf5, 0x21, 0x00


	//----- nvinfo : EIATTR_KPARAM_INFO
	.align		4
.L_285:
        /*0018*/ 	.byte	0x04, 0x17
        /*001a*/ 	.short	(.L_287 - .L_286)
.L_286:
        /*001c*/ 	.word	0x00000000
        /*0020*/ 	.short	0x0003
        /*0022*/ 	.short	0x0010
        /*0024*/ 	.byte	0x00, 0xf5, 0x21, 0x00


	//----- nvinfo : EIATTR_KPARAM_INFO
	.align		4
.L_287:
        /*0028*/ 	.byte	0x04, 0x17
        /*002a*/ 	.short	(.L_289 - .L_288)
.L_288:
        /*002c*/ 	.word	0x00000000
        /*0030*/ 	.short	0x0002
        /*0032*/ 	.short	0x000c
        /*0034*/ 	.byte	0x00, 0xf0, 0x11, 0x00


	//----- nvinfo : EIATTR_KPARAM_INFO
	.align		4
.L_289:
        /*0038*/ 	.byte	0x04, 0x17
        /*003a*/ 	.short	(.L_291 - .L_290)
.L_290:
        /*003c*/ 	.word	0x00000000
        /*0040*/ 	.short	0x0001
        /*0042*/ 	.short	0x0008
        /*0044*/ 	.byte	0x00, 0xf0, 0x11, 0x00


	//----- nvinfo : EIATTR_KPARAM_INFO
	.align		4
.L_291:
        /*0048*/ 	.byte	0x04, 0x17
        /*004a*/ 	.short	(.L_293 - .L_292)
.L_292:
        /*004c*/ 	.word	0x00000000
        /*0050*/ 	.short	0x0000
        /*0052*/ 	.short	0x0000
        /*0054*/ 	.byte	0x00, 0xf5, 0x21, 0x00


	//----- nvinfo : EIATTR_SPARSE_MMA_MASK
	.align		4
.L_293:
        /*0058*/ 	.byte	0x03, 0x50
        /*005a*/ 	.short	0x0000


	//----- nvinfo : EIATTR_MAXREG_COUNT
	.align		4
        /*005c*/ 	.byte	0x03, 0x1b
        /*005e*/ 	.short	0x00ff


	//----- nvinfo : EIATTR_NUM_BARRIERS
	.align		4
        /*0060*/ 	.byte	0x02, 0x4c
        /*0062*/ 	.byte	0x01
	.zero		1


	//----- nvinfo : EIATTR_MERCURY_ISA_VERSION
	.align		4
        /*0064*/ 	.byte	0x03, 0x5f
        /*0066*/ 	.short	0x0101


	//----- nvinfo : EIATTR_VRC_CTA_INIT_COUNT
	.align		4
        /*0068*/ 	.byte	0x02, 0x4a
	.zero		1
	.zero		1


	//----- nvinfo : EIATTR_EXIT_INSTR_OFFSETS
	.align		4
        /*006c*/ 	.byte	0x04, 0x1c
        /*006e*/ 	.short	(.L_295 - .L_294)


	//   ....[0]....
.L_294:
        /*0070*/ 	.word	0x000001b0


	//----- nvinfo : EIATTR_CBANK_PARAM_SIZE
	.align		4
.L_295:
        /*0074*/ 	.byte	0x03, 0x19
        /*0076*/ 	.short	0x0020


	//----- nvinfo : EIATTR_PARAM_CBANK
	.align		4
        /*0078*/ 	.byte	0x04, 0x0a
        /*007a*/ 	.short	(.L_297 - .L_296)
	.align		4
.L_296:
        /*007c*/ 	.word	index@(.nv.constant0._Z7int_madPiiiPjS0_)
        /*0080*/ 	.short	0x0380
        /*0082*/ 	.short	0x0020


	//----- nvinfo : EIATTR_SW_WAR
	.align		4
.L_297:
        /*0084*/ 	.byte	0x04, 0x36
        /*0086*/ 	.short	(.L_299 - .L_298)
.L_298:
        /*0088*/ 	.word	0x00000008
.L_299:


//--------------------- .nv.info._Z7int_subPiiiPjS0_ --------------------------
	.section	.nv.info._Z7int_subPiiiPjS0_,"",@"SHT_CUDA_INFO"
	.sectionflags	@""
	.align	4


	//----- nvinfo : EIATTR_CUDA_API_VERSION
	.align		4
        /*0000*/ 	.byte	0x04, 0x37
        /*0002*/ 	.short	(.L_301 - .L_300)
.L_300:
        /*0004*/ 	.word	0x00000082


	//----- nvinfo : EIATTR_KPARAM_INFO
	.align		4
.L_301:
        /*0008*/ 	.byte	0x04, 0x17
        /*000a*/ 	.short	(.L_303 - .L_302)
.L_302:
        /*000c*/ 	.word	0x00000000
        /*0010*/ 	.short	0x0004
        /*0012*/ 	.short	0x0018
        /*0014*/ 	.byte	0x00, 0xf5, 0x21, 0x00


	//----- nvinfo : EIATTR_KPARAM_INFO
	.align		4
.L_303:
        /*0018*/ 	.byte	0x04, 0x17
        /*001a*/ 	.short	(.L_305 - .L_304)
.L_304:
        /*001c*/ 	.word	0x00000000
        /*0020*/ 	.short	0x0003
        /*0022*/ 	.short	0x0010
        /*0024*/ 	.byte	0x00, 0xf5, 0x21, 0x00


	//----- nvinfo : EIATTR_KPARAM_INFO
	.align		4
.L_305:
        /*0028*/ 	.byte	0x04, 0x17
        /*002a*/ 	.short	(.L_307 - .L_306)
.L_306:
        /*002c*/ 	.word	0x00000000
        /*0030*/ 	.short	0x0002
        /*0032*/ 	.short	0x000c
        /*0034*/ 	.byte	0x00, 0xf0, 0x11, 0x00


	//----- nvinfo : EIATTR_KPARAM_INFO
	.align		4
.L_307:
        /*0038*/ 	.byte	0x04, 0x17
        /*003a*/ 	.short	(.L_309 - .L_308)
.L_308:
        /*003c*/ 	.word	0x00000000
        /*0040*/ 	.short	0x0001
        /*0042*/ 	.short	0x0008
        /*0044*/ 	.byte	0x00, 0xf0, 0x11, 0x00


	//----- nvinfo : EIATTR_KPARAM_INFO
	.align		4
.L_309:
        /*0048*/ 	.byte	0x04, 0x17
        /*004a*/ 	.short	(.L_311 - .L_310)
.L_310:
        /*004c*/ 	.word	0x00000000
        /*0050*/ 	.short	0x0000
        /*0052*/ 	.short	0x0000
        /*0054*/ 	.byte	0x00, 0xf5, 0x21, 0x00


	//----- nvinfo : EIATTR_SPARSE_MMA_MASK
	.align		4
.L_311:
        /*0058*/ 	.byte	0x03, 0x50
        /*005a*/ 	.short	0x0000


	//----- nvinfo : EIATTR_MAXREG_COUNT
	.align		4
        /*005c*/ 	.byte	0x03, 0x1b
        /*005e*/ 	.short	0x00ff


	//----- nvinfo : EIATTR_NUM_BARRIERS
	.align		4
        /*0060*/ 	.byte	0x02, 0x4c
        /*0062*/ 	.byte	0x01
	.zero		1


	//----- nvinfo : EIATTR_MERCURY_ISA_VERSION
	.align		4
        /*0064*/ 	.byte	0x03, 0x5f
        /*0066*/ 	.short	0x0101


	//----- nvinfo : EIATTR_VRC_CTA_INIT_COUNT
	.align		4
        /*0068*/ 	.byte	0x02, 0x4a
	.zero		1
	.zero		1


	//----- nvinfo : EIATTR_EXIT_INSTR_OFFSETS
	.align		4
        /*006c*/ 	.byte	0x04, 0x1c
        /*006e*/ 	.short	(.L_313 - .L_312)


	//   ....[0]....
.L_312:
        /*0070*/ 	.word	0x000001a0


	//----- nvinfo : EIATTR_CBANK_PARAM_SIZE
	.align		4
.L_313:
        /*0074*/ 	.byte	0x03, 0x19
        /*0076*/ 	.short	0x0020


	//----- nvinfo : EIATTR_PARAM_CBANK
	.align		4
        /*0078*/ 	.byte	0x04, 0x0a
        /*007a*/ 	.short	(.L_315 - .L_314)
	.align		4
.L_314:
        /*007c*/ 	.word	index@(.nv.constant0._Z7int_subPiiiPjS0_)
        /*0080*/ 	.short	0x0380
        /*0082*/ 	.short	0x0020


	//----- nvinfo : EIATTR_SW_WAR
	.align		4
.L_315:
        /*0084*/ 	.byte	0x04, 0x36
        /*0086*/ 	.short	(.L_317 - .L_316)
.L_316:
        /*0088*/ 	.word	0x00000008
.L_317:


//--------------------- .nv.info._Z7int_addPiijPjS0_ --------------------------
	.section	.nv.info._Z7int_addPiijPjS0_,"",@"SHT_CUDA_INFO"
	.sectionflags	@""
	.align	4


	//----- nvinfo : EIATTR_CUDA_API_VERSION
	.align		4
        /*0000*/ 	.byte	0x04, 0x37
        /*0002*/ 	.short	(.L_319 - .L_318)
.L_318:
        /*0004*/ 	.word	0x00000082


	//----- nvinfo : EIATTR_KPARAM_INFO
	.align		4
.L_319:
        /*0008*/ 	.byte	0x04, 0x17
        /*000a*/ 	.short	(.L_321 - .L_320)
.L_320:
        /*000c*/ 	.word	0x00000000
        /*0010*/ 	.short	0x0004
        /*0012*/ 	.short	0x0018
        /*0014*/ 	.byte	0x00, 0xf5, 0x21, 0x00


	//----- nvinfo : EIATTR_KPARAM_INFO
	.align		4
.L_321:
        /*0018*/ 	.byte	0x04, 0x17
        /*001a*/ 	.short	(.L_323 - .L_322)
.L_322:
        /*001c*/ 	.word	0x00000000
        /*0020*/ 	.short	0x0003
        /*0022*/ 	.short	0x0010
        /*0024*/ 	.byte	0x00, 0xf5, 0x21, 0x00


	//----- nvinfo : EIATTR_KPARAM_INFO
	.align		4
.L_323:
        /*0028*/ 	.byte	0x04, 0x17
        /*002a*/ 	.short	(.L_325 - .L_324)
.L_324:
        /*002c*/ 	.word	0x00000000
        /*0030*/ 	.short	0x0002
        /*0032*/ 	.short	0x000c
        /*0034*/ 	.byte	0x00, 0xf0, 0x11, 0x00


	//----- nvinfo : EIATTR_KPARAM_INFO
	.align		4
.L_325:
        /*0038*/ 	.byte	0x04, 0x17
        /*003a*/ 	.short	(.L_327 - .L_326)
.L_326:
        /*003c*/ 	.word	0x00000000
        /*0040*/ 	.short	0x0001
        /*0042*/ 	.short	0x0008
        /*0044*/ 	.byte	0x00, 0xf0, 0x11, 0x00


	//----- nvinfo : EIATTR_KPARAM_INFO
	.align		4
.L_327:
        /*0048*/ 	.byte	0x04, 0x17
        /*004a*/ 	.short	(.L_329 - .L_328)
.L_328:
        /*004c*/ 	.word	0x00000000
        /*0050*/ 	.short	0x0000
        /*0052*/ 	.short	0x0000
        /*0054*/ 	.byte	0x00, 0xf5, 0x21, 0x00


	//----- nvinfo : EIATTR_SPARSE_MMA_MASK
	.align		4
.L_329:
        /*0058*/ 	.byte	0x03, 0x50
        /*005a*/ 	.short	0x0000


	//----- nvinfo : EIATTR_MAXREG_COUNT
	.align		4
        /*005c*/ 	.byte	0x03, 0x1b
        /*005e*/ 	.short	0x00ff


	//----- nvinfo : EIATTR_NUM_BARRIERS
	.align		4
        /*0060*/ 	.byte	0x02, 0x4c
        /*0062*/ 	.byte	0x01
	.zero		1


	//----- nvinfo : EIATTR_MERCURY_ISA_VERSION
	.align		4
        /*0064*/ 	.byte	0x03, 0x5f
        /*0066*/ 	.short	0x0101


	//----- nvinfo : EIATTR_VRC_CTA_INIT_COUNT
	.align		4
        /*0068*/ 	.byte	0x02, 0x4a
	.zero		1
	.zero		1


	//----- nvinfo : EIATTR_EXIT_INSTR_OFFSETS
	.align		4
        /*006c*/ 	.byte	0x04, 0x1c
        /*006e*/ 	.short	(.L_331 - .L_330)


	//   ....[0]....
.L_330:
        /*0070*/ 	.word	0x000001a0


	//----- nvinfo : EIATTR_CBANK_PARAM_SIZE
	.align		4
.L_331:
        /*0074*/ 	.byte	0x03, 0x19
        /*0076*/ 	.short	0x0020


	//----- nvinfo : EIATTR_PARAM_CBANK
	.align		4
        /*0078*/ 	.byte	0x04, 0x0a
        /*007a*/ 	.short	(.L_333 - .L_332)
	.align		4
.L_332:
        /*007c*/ 	.word	index@(.nv.constant0._Z7int_addPiijPjS0_)
        /*0080*/ 	.short	0x0380
        /*0082*/ 	.short	0x0020


	//----- nvinfo : EIATTR_SW_WAR
	.align		4
.L_333:
        /*0084*/ 	.byte	0x04, 0x36
        /*0086*/ 	.short	(.L_335 - .L_334)
.L_334:
        /*0088*/ 	.word	0x00000008
.L_335:


//--------------------- .nv.callgraph             --------------------------
	.section	.nv.callgraph,"",@"SHT_CUDA_CALLGRAPH"
	.align	4
	.sectionentsize	8
	.align		4
        /*0000*/ 	.word	0x00000000
	.align		4
        /*0004*/ 	.word	0xffffffff
	.align		4
        /*0008*/ 	.word	0x00000000
	.align		4
        /*000c*/ 	.word	0xfffffffe
	.align		4
        /*0010*/ 	.word	0x00000000
	.align		4
        /*0014*/ 	.word	0xfffffffd
	.align		4
        /*0018*/ 	.word	0x00000000
	.align		4
        /*001c*/ 	.word	0xfffffffc


//--------------------- .text._Z7int_setPiiiPjS0_ --------------------------
	.section	.text._Z7int_setPiiiPjS0_,"ax",@progbits
	.align	128
        .global         _Z7int_setPiiiPjS0_
        .type           _Z7int_setPiiiPjS0_,@function
        .size           _Z7int_setPiiiPjS0_,(.L_x_14 - _Z7int_setPiiiPjS0_)
        .other          _Z7int_setPiiiPjS0_,@"STO_CUDA_ENTRY STV_DEFAULT"
_Z7int_setPiiiPjS0_:
.text._Z7int_setPiiiPjS0_:
[----:B------:R-:W-:Y:S08]  /*0000*/  LDC R1, c[0x0][0x37c] ;  /* 0x0000df00ff017b82 */ /* 0x000ff00000000800 */
[----:B------:R-:W-:Y:S06]  /*0010*/  BAR.SYNC.DEFER_BLOCKING 0x0 ;  /* 0x0000000000007b1d */ /* 0x000fec0000010000 */
[----:B------:R-:W0:Y:S01]  /*0020*/  LDCU.64 UR4, c[0x0][0x358] ;  /* 0x00006b00ff0477ac */ /* 0x000e220008000a00 */
[----:B------:R-:W-:Y:S01]  /*0030*/  NOP ;  /* 0x0000000000007918 */ /* 0x000fe20000000000 */
[----:B------:R-:W-:-:S02]  /*0040*/  CS2R.32 R11, SR_CLOCKLO ;  /* 0x00000000000b7805 */ /* 0x000fc40000005000 */
[----:B------:R-:W-:Y:S01]  /*0050*/  CS2R.32 R13, SR_CLOCKLO ;  /* 0x00000000000d7805 */ /* 0x000fe20000005000 */
[----:B------:R-:W-:Y:S01]  /*0060*/  BAR.SYNC.DEFER_BLOCKING 0x0 ;  /* 0x0000000000007b1d */ /* 0x000fe20000010000 */
[----:B------:R-:W-:-:S07]  /*0070*/  CS2R.32 R15, SR_CLOCKLO ;  /* 0x00000000000f7805 */ /* 0x000fce0000005000 */
[----:B------:R-:W1:Y:S02]  /*0080*/  LDC.64 R8, c[0x0][0x388] ;  /* 0x0000e200ff087b82 */ /* 0x000e640000000a00 */
[----:B-1----:R-:W-:-:S04]  /*0090*/  ISETP.EQ.U32.AND P0, PT, R8, R9, PT ;  /* 0x000000090800720c */ /* 0x002fc80003f02070 */
[----:B------:R-:W-:Y:S02]  /*00a0*/  SEL R0, RZ, 0xffffffff, !P0 ;  /* 0xffffffffff007807 */ /* 0x000fe40004000000 */
[----:B------:R-:W-:Y:S01]  /*00b0*/  CS2R.32 R17, SR_CLOCKLO ;  /* 0x0000000000117805 */ /* 0x000fe20000005000 */
[----:B------:R-:W-:Y:S01]  /*00c0*/  BAR.SYNC.DEFER_BLOCKING 0x0 ;  /* 0x0000000000007b1d */ /* 0x000fe20000010000 */
[----:B------:R-:W-:Y:S02]  /*00d0*/  CS2R.32 R19, SR_CLOCKLO ;  /* 0x0000000000137805 */ /* 0x000fe40000005000 */
[----:B------:R-:W-:-:S05]  /*00e0*/  CS2R.32 R21, SR_CLOCKLO ;  /* 0x0000000000157805 */ /* 0x000fca0000005000 */
[----:B------:R-:W0:Y:S01]  /*00f0*/  LDC.64 R2, c[0x0][0x390] ;  /* 0x0000e400ff027b82 */ /* 0x000e220000000a00 */
[----:B------:R-:W-:-:S07]  /*0100*/  IADD3 R9, PT, PT, R0, R9, R8 ;  /* 0x0000000900097210 */ /* 0x000fce0007ffe008 */
[----:B------:R-:W1:Y:S08]  /*0110*/  LDC.64 R4, c[0x0][0x398] ;  /* 0x0000e600ff047b82 */ /* 0x000e700000000a00 */
[----:B------:R-:W2:Y:S01]  /*0120*/  LDC.64 R6, c[0x0][0x380] ;  /* 0x0000e000ff067b82 */ /* 0x000ea20000000a00 */
[----:B0-----:R-:W-:Y:S04]  /*0130*/  STG.E desc[UR4][R2.64], R11 ;  /* 0x0000000b02007986 */ /* 0x001fe8000c101904 */
[----:B------:R-:W-:Y:S04]  /*0140*/  STG.E desc[UR4][R2.64+0x4], R15 ;  /* 0x0000040f02007986 */ /* 0x000fe8000c101904 */
[----:B------:R-:W-:Y:S04]  /*0150*/  STG.E desc[UR4][R2.64+0x8], R19 ;  /* 0x0000081302007986 */ /* 0x000fe8000c101904 */
[----:B-1----:R-:W-:Y:S04]  /*0160*/  STG.E desc[UR4][R4.64], R13 ;  /* 0x0000000d04007986 */ /* 0x002fe8000c101904 */
[----:B------:R-:W-:Y:S04]  /*0170*/  STG.E desc[UR4][R4.64+0x4], R17 ;  /* 0x0000041104007986 */ /* 0x000fe8000c101904 */
[----:B------:R-:W-:Y:S04]  /*0180*/  STG.E desc[UR4][R4.64+0x8], R21 ;  /* 0x0000081504007986 */ /* 0x000fe8000c101904 */
[----:B--2---:R-:W-:Y:S01]  /*0190*/  STG.E desc[UR4][R6.64], R9 ;  /* 0x0000000906007986 */ /* 0x004fe2000c101904 */
[----:B------:R-:W-:Y:S05]  /*01a0*/  EXIT ;  /* 0x000000000000794d */ /* 0x000fea0003800000 */
.L_x_0:
[----:B------:R-:W-:-:S00]  /*01b0*/  BRA `(.L_x_0) ;  /* 0xfffffffc00fc7947 */ /* 0x000fc0000383ffff */
[----:B------:R-:W-:-:S00]  /*01c0*/  NOP ;  /* 0x0000000000007918 */ /* 0x000fc00000000000 */
        /* <DEDUP_REMOVED lines=11> */
.L_x_14:


//--------------------- .text._Z7int_shrPiiiPjS0_ --------------------------
	.section	.text._Z7int_shrPiiiPjS0_,"ax",@progbits
	.align	128
        .global         _Z7int_shrPiiiPjS0_
        .type           _Z7int_shrPiiiPjS0_,@function
        .size           _Z7int_shrPiiiPjS0_,(.L_x_15 - _Z7int_shrPiiiPjS0_)
        .other          _Z7int_shrPiiiPjS0_,@"STO_CUDA_ENTRY STV_DEFAULT"
_Z7int_shrPiiiPjS0_:
.text._Z7int_shrPiiiPjS0_:
        /* <DEDUP_REMOVED lines=8> */
[----:B------:R-:W1:Y:S02]  /*0080*/  LDC R9, c[0x0][0x388] ;  /* 0x0000e200ff097b82 */ /* 0x000e640000000800 */
[----:B-1----:R-:W-:Y:S02]  /*0090*/  SHF.R.U32.HI R0, RZ, R0, R9 ;  /* 0x00000000ff007219 */ /* 0x002fe40000011609 */
[----:B------:R-:W-:-:S04]  /*00a0*/  CS2R.32 R17, SR_CLOCKLO ;  /* 0x0000000000117805 */ /* 0x000fc80000005000 */
[----:B------:R-:W-:Y:S01]  /*00b0*/  BAR.SYNC.DEFER_BLOCKING 0x0 ;  /* 0x0000000000007b1d */ /* 0x000fe20000010000 */
[----:B------:R-:W-:Y:S02]  /*00c0*/  CS2R.32 R19, SR_CLOCKLO ;  /* 0x0000000000137805 */ /* 0x000fe40000005000 */
[----:B------:R-:W-:-:S05]  /*00d0*/  CS2R.32 R21, SR_CLOCKLO ;  /* 0x0000000000157805 */ /* 0x000fca0000005000 */
[----:B------:R-:W0:Y:S01]  /*00e0*/  LDC.64 R2, c[0x0][0x390] ;  /* 0x0000e400ff027b82 */ /* 0x000e220000000a00 */
[----:B------:R-:W-:-:S07]  /*00f0*/  IMAD.IADD R9, R0, 0x1, R9 ;  /* 0x0000000100097824 */ /* 0x000fce00078e0209 */
        /* <DEDUP_REMOVED lines=10> */
.L_x_1:
        /* <DEDUP_REMOVED lines=14> */
.L_x_15:


//--------------------- .text._Z7int_shlPiiiPjS0_ --------------------------
	.section	.text._Z7int_shlPiiiPjS0_,"ax",@progbits
	.align	128
        .global         _Z7int_shlPiiiPjS0_
        .type           _Z7int_shlPiiiPjS0_,@function
        .size           _Z7int_shlPiiiPjS0_,(.L_x_16 - _Z7int_shlPiiiPjS0_)
        .other          _Z7int_shlPiiiPjS0_,@"STO_CUDA_ENTRY STV_DEFAULT"
_Z7int_shlPiiiPjS0_:
.text._Z7int_shlPiiiPjS0_:
        /* <DEDUP_REMOVED lines=9> */
[----:B-1----:R-:W-:Y:S02]  /*0090*/  SHF.L.U32 R0, R9, R0, RZ ;  /* 0x0000000009007219 */ /* 0x002fe400000006ff */
        /* <DEDUP_REMOVED lines=16> */
.L_x_2:
        /* <DEDUP_REMOVED lines=14> */
.L_x_16:


//--------------------- .text._Z7int_sadPiiiPjS0_ --------------------------
	.section	.text._Z7int_sadPiiiPjS0_,"ax",@progbits
	.align	128
        .global         _Z7int_sadPiiiPjS0_
        .type           _Z7int_sadPiiiPjS0_,@function
        .size           _Z7int_sadPiiiPjS0_,(.L_x_17 - _Z7int_sadPiiiPjS0_)
        .other          _Z7int_sadPiiiPjS0_,@"STO_CUDA_ENTRY STV_DEFAULT"
_Z7int_sadPiiiPjS0_:
.text._Z7int_sadPiiiPjS0_:
        /* <DEDUP_REMOVED lines=9> */
[----:B-1----:R-:W-:Y:S02]  /*0090*/  VABSDIFF R0, R8, R9, R0 ;  /* 0x0000000908007214 */ /* 0x002fe400000e0200 */
[----:B------:R-:W-:-:S04]  /*00a0*/  CS2R.32 R17, SR_CLOCKLO ;  /* 0x0000000000117805 */ /* 0x000fc80000005000 */
        /* <DEDUP_REMOVED lines=15> */
.L_x_3:
        /* <DEDUP_REMOVED lines=14> */
.L_x_17:


//--------------------- .text._Z9int_mulhiPiiiPjS0_ --------------------------
	.section	.text._Z9int_mulhiPiiiPjS0_,"ax",@progbits
	.align	128
        .global         _Z9int_mulhiPiiiPjS0_
        .type           _Z9int_mulhiPiiiPjS0_,@function
        .size           _Z9int_mulhiPiiiPjS0_,(.L_x_18 - _Z9int_mulhiPiiiPjS0_)
        .other          _Z9int_mulhiPiiiPjS0_,@"STO_CUDA_ENTRY STV_DEFAULT"
_Z9int_mulhiPiiiPjS0_:
.text._Z9int_mulhiPiiiPjS0_:
[----:B------:R-:W0:Y:S08]  /*0000*/  LDC R1, c[0x0][0x37c] ;  /* 0x0000df00ff017b82 */ /* 0x000e300000000800 */
[----:B------:R-:W-:Y:S06]  /*0010*/  BAR.SYNC.DEFER_BLOCKING 0x0 ;  /* 0x0000000000007b1d */ /* 0x000fec0000010000 */
[----:B------:R-:W1:Y:S01]  /*0020*/  LDCU.64 UR4, c[0x0][0x358] ;  /* 0x00006b00ff0477ac */ /* 0x000e620008000a00 */
[----:B------:R-:W-:Y:S01]  /*0030*/  NOP ;  /* 0x0000000000007918 */ /* 0x000fe20000000000 */
[----:B------:R-:W-:-:S02]  /*0040*/  CS2R.32 R11, SR_CLOCKLO ;  /* 0x00000000000b7805 */ /* 0x000fc40000005000 */
[----:B------:R-:W-:Y:S01]  /*0050*/  CS2R.32 R13, SR_CLOCKLO ;  /* 0x00000000000d7805 */ /* 0x000fe20000005000 */
[----:B------:R-:W-:Y:S01]  /*0060*/  BAR.SYNC.DEFER_BLOCKING 0x0 ;  /* 0x0000000000007b1d */ /* 0x000fe20000010000 */
[----:B------:R-:W-:-:S07]  /*0070*/  CS2R.32 R15, SR_CLOCKLO ;  /* 0x00000000000f7805 */ /* 0x000fce0000005000 */
[----:B------:R-:W0:Y:S01]  /*0080*/  LDC R9, c[0x0][0x38c] ;  /* 0x0000e300ff097b82 */ /* 0x000e220000000800 */
[----:B------:R-:W-:-:S07]  /*0090*/  CS2R.32 R17, SR_CLOCKLO ;  /* 0x0000000000117805 */ /* 0x000fce0000005000 */
[----:B------:R-:W-:Y:S01]  /*00a0*/  BAR.SYNC.DEFER_BLOCKING 0x0 ;  /* 0x0000000000007b1d */ /* 0x000fe20000010000 */
[----:B------:R-:W-:Y:S02]  /*00b0*/  CS2R.32 R19, SR_CLOCKLO ;  /* 0x0000000000137805 */ /* 0x000fe40000005000 */
[----:B------:R-:W-:-:S05]  /*00c0*/  CS2R.32 R21, SR_CLOCKLO ;  /* 0x0000000000157805 */ /* 0x000fca0000005000 */
[----:B------:R-:W1:Y:S01]  /*00d0*/  LDC.64 R2, c[0x0][0x390] ;  /* 0x0000e400ff027b82 */ /* 0x000e620000000a00 */
[----:B------:R-:W-:-:S04]  /*00e0*/  IMAD.MOV.U32 R8, RZ, RZ, RZ ;  /* 0x000000ffff087224 */ /* 0x000fc800078e00ff */
[----:B0-----:R-:W-:-:S03]  /*00f0*/  IMAD.HI R9, R1, R9, R8 ;  /* 0x0000000901097227 */ /* 0x001fc600078e0208 */
[----:B------:R-:W0:Y:S08]  /*0100*/  LDC.64 R4, c[0x0][0x398] ;  /* 0x0000e600ff047b82 */ /* 0x000e300000000a00 */
[----:B------:R-:W2:Y:S01]  /*0110*/  LDC.64 R6, c[0x0][0x380] ;  /* 0x0000e000ff067b82 */ /* 0x000ea20000000a00 */
[----:B-1----:R-:W-:Y:S04]  /*0120*/  STG.E desc[UR4][R2.64], R11 ;  /* 0x0000000b02007986 */ /* 0x002fe8000c101904 */
[----:B------:R-:W-:Y:S04]  /*0130*/  STG.E desc[UR4][R2.64+0x4], R15 ;  /* 0x0000040f02007986 */ /* 0x000fe8000c101904 */
[----:B------:R-:W-:Y:S04]  /*0140*/  STG.E desc[UR4][R2.64+0x8], R19 ;  /* 0x0000081302007986 */ /* 0x000fe8000c101904 */
[----:B0-----:R-:W-:Y:S04]  /*0150*/  STG.E desc[UR4][R4.64], R13 ;  /* 0x0000000d04007986 */ /* 0x001fe8000c101904 */
[----:B------:R-:W-:Y:S04]  /*0160*/  STG.E desc[UR4][R4.64+0x4], R17 ;  /* 0x0000041104007986 */ /* 0x000fe8000c101904 */
[----:B------:R-:W-:Y:S04]  /*0170*/  STG.E desc[UR4][R4.64+0x8], R21 ;  /* 0x0000081504007986 */ /* 0x000fe8000c101904 */
[----:B--2---:R-:W-:Y:S01]  /*0180*/  STG.E desc[UR4][R6.64], R9 ;  /* 0x0000000906007986 */ /* 0x004fe2000c101904 */
[----:B------:R-:W-:Y:S05]  /*0190*/  EXIT ;  /* 0x000000000000794d */ /* 0x000fea0003800000 */
.L_x_4:
        /* <DEDUP_REMOVED lines=14> */
.L_x_18:


//--------------------- .text._Z9int_mul24PiiiPjS0_ --------------------------
	.section	.text._Z9int_mul24PiiiPjS0_,"ax",@progbits
	.align	128
        .global         _Z9int_mul24PiiiPjS0_
        .type           _Z9int_mul24PiiiPjS0_,@function
        .size           _Z9int_mul24PiiiPjS0_,(.L_x_19 - _Z9int_mul24PiiiPjS0_)
        .other          _Z9int_mul24PiiiPjS0_,@"STO_CUDA_ENTRY STV_DEFAULT"
_Z9int_mul24PiiiPjS0_:
.text._Z9int_mul24PiiiPjS0_:
        /* <DEDUP_REMOVED lines=8> */
[----:B------:R-:W1:Y:S01]  /*0080*/  LDC R8, c[0x0][0x38c] ;  /* 0x0000e300ff087b82 */ /* 0x000e620000000800 */
[----:B------:R-:W-:Y:S02]  /*0090*/  SGXT R0, R0, 0x18 ;  /* 0x000000180000781a */ /* 0x000fe40000000200 */
[----:B-1----:R-:W-:Y:S02]  /*00a0*/  SGXT R9, R8, 0x18 ;  /* 0x000000180809781a */ /* 0x002fe40000000200 */
[----:B------:R-:W-:-:S03]  /*00b0*/  CS2R.32 R17, SR_CLOCKLO ;  /* 0x0000000000117805 */ /* 0x000fc60000005000 */
[----:B------:R-:W-:Y:S01]  /*00c0*/  BAR.SYNC.DEFER_BLOCKING 0x0 ;  /* 0x0000000000007b1d */ /* 0x000fe20000010000 */
[----:B------:R-:W-:Y:S02]  /*00d0*/  CS2R.32 R19, SR_CLOCKLO ;  /* 0x0000000000137805 */ /* 0x000fe40000005000 */
[----:B------:R-:W-:-:S05]  /*00e0*/  CS2R.32 R21, SR_CLOCKLO ;  /* 0x0000000000157805 */ /* 0x000fca0000005000 */
[----:B------:R-:W0:Y:S01]  /*00f0*/  LDC.64 R2, c[0x0][0x390] ;  /* 0x0000e400ff027b82 */ /* 0x000e220000000a00 */
[----:B------:R-:W-:-:S07]  /*0100*/  IMAD R9, R9, R0, R8 ;  /* 0x0000000009097224 */ /* 0x000fce00078e0208 */
        /* <DEDUP_REMOVED lines=10> */
.L_x_5:
        /* <DEDUP_REMOVED lines=13> */
.L_x_19:


//--------------------- .text._Z7int_maxPiiiPjS0_ --------------------------
	.section	.text._Z7int_maxPiiiPjS0_,"ax",@progbits
	.align	128
        .global         _Z7int_maxPiiiPjS0_
        .type           _Z7int_maxPiiiPjS0_,@function
        .size           _Z7int_maxPiiiPjS0_,(.L_x_20 - _Z7int_maxPiiiPjS0_)
        .other          _Z7int_maxPiiiPjS0_,@"STO_CUDA_ENTRY STV_DEFAULT"
_Z7int_maxPiiiPjS0_:
.text._Z7int_maxPiiiPjS0_:
[----:B------:R-:W-:Y:S08]  /*0000*/  LDC R1, c[0x0][0x37c] ;  /* 0x0000df00ff017b82 */ /* 0x000ff00000000800 */
[----:B------:R-:W-:Y:S06]  /*0010*/  BAR.SYNC.DEFER_BLOCKING 0x0 ;  /* 0x0000000000007b1d */ /* 0x000fec0000010000 */
[----:B------:R-:W0:Y:S01]  /*0020*/  LDCU.64 UR4, c[0x0][0x358] ;  /* 0x00006b00ff0477ac */ /* 0x000e220008000a00 */
[----:B------:R-:W-:Y:S01]  /*0030*/  NOP ;  /* 0x0000000000007918 */ /* 0x000fe20000000000 */
[----:B------:R-:W-:-:S02]  /*0040*/  CS2R.32 R11, SR_CLOCKLO ;  /* 0x00000000000b7805 */ /* 0x000fc40000005000 */
[----:B------:R-:W-:Y:S01]  /*0050*/  CS2R.32 R13, SR_CLOCKLO ;  /* 0x00000000000d7805 */ /* 0x000fe20000005000 */
[----:B------:R-:W-:Y:S01]  /*0060*/  BAR.SYNC.DEFER_BLOCKING 0x0 ;  /* 0x0000000000007b1d */ /* 0x000fe20000010000 */
[----:B------:R-:W-:-:S05]  /*0070*/  CS2R.32 R15, SR_CLOCKLO ;  /* 0x00000000000f7805 */ /* 0x000fca0000005000 */
[----:B------:R-:W1:Y:S02]  /*0080*/  LDCU UR6, c[0x0][0x38c] ;  /* 0x00007180ff0677ac */ /* 0x000e640008000800 */
[----:B-1----:R-:W-:Y:S02]  /*0090*/  VIMNMX R0, PT, PT, R0, UR6, !PT ;  /* 0x0000000600007c48 */ /* 0x002fe4000ffe0100 */
[----:B------:R-:W-:Y:S01]  /*00a0*/  CS2R.32 R17, SR_CLOCKLO ;  /* 0x0000000000117805 */ /* 0x000fe20000005000 */
[----:B------:R-:W-:Y:S01]  /*00b0*/  BAR.SYNC.DEFER_BLOCKING 0x0 ;  /* 0x0000000000007b1d */ /* 0x000fe20000010000 */
[----:B------:R-:W-:Y:S02]  /*00c0*/  CS2R.32 R19, SR_CLOCKLO ;  /* 0x0000000000137805 */ /* 0x000fe40000005000 */
[----:B------:R-:W-:-:S05]  /*00d0*/  CS2R.32 R21, SR_CLOCKLO ;  /* 0x0000000000157805 */ /* 0x000fca0000005000 */
[----:B------:R-:W0:Y:S01]  /*00e0*/  LDC.64 R2, c[0x0][0x390] ;  /* 0x0000e400ff027b82 */ /* 0x000e220000000a00 */
[----:B------:R-:W-:-:S07]  /*00f0*/  VIADD R9, R0, UR6 ;  /* 0x0000000600097c36 */ /* 0x000fce0008000000 */
        /* <DEDUP_REMOVED lines=10> */
.L_x_6:
        /* <DEDUP_REMOVED lines=14> */
.L_x_20:


//--------------------- .text._Z7int_minPiiiPjS0_ --------------------------
	.section	.text._Z7int_minPiiiPjS0_,"ax",@progbits
	.align	128
        .global         _Z7int_minPiiiPjS0_
        .type           _Z7int_minPiiiPjS0_,@function
        .size           _Z7int_minPiiiPjS0_,(.L_x_21 - _Z7int_minPiiiPjS0_)
        .other          _Z7int_minPiiiPjS0_,@"STO_CUDA_ENTRY STV_DEFAULT"
_Z7int_minPiiiPjS0_:
.text._Z7int_minPiiiPjS0_:
        /* <DEDUP_REMOVED lines=9> */
[----:B-1----:R-:W-:Y:S02]  /*0090*/  VIMNMX R0, PT, PT, R0, UR6, PT ;  /* 0x0000000600007c48 */ /* 0x002fe4000bfe0100 */
        /* <DEDUP_REMOVED lines=16> */
.L_x_7:
        /* <DEDUP_REMOVED lines=14> */
.L_x_21:


//--------------------- .text._Z7int_remPiiiPjS0_ --------------------------
	.section	.text._Z7int_remPiiiPjS0_,"ax",@progbits
	.align	128
        .global         _Z7int_remPiiiPjS0_
        .type           _Z7int_remPiiiPjS0_,@function
        .size           _Z7int_remPiiiPjS0_,(.L_x_22 - _Z7int_remPiiiPjS0_)
        .other          _Z7int_remPiiiPjS0_,@"STO_CUDA_ENTRY STV_DEFAULT"
_Z7int_remPiiiPjS0_:
.text._Z7int_remPiiiPjS0_:
[----:B------:R-:W-:Y:S08]  /*0000*/  LDC R1, c[0x0][0x37c] ;  /* 0x0000df00ff017b82 */ /* 0x000ff00000000800 */
[----:B------:R-:W-:Y:S06]  /*0010*/  BAR.SYNC.DEFER_BLOCKING 0x0 ;  /* 0x0000000000007b1d */ /* 0x000fec0000010000 */
[----:B------:R-:W0:Y:S01]  /*0020*/  LDCU.64 UR4, c[0x0][0x358] ;  /* 0x00006b00ff0477ac */ /* 0x000e220008000a00 */
[----:B------:R-:W-:Y:S01]  /*0030*/  NOP ;  /* 0x0000000000007918 */ /* 0x000fe20000000000 */
[----:B------:R-:W-:-:S02]  /*0040*/  CS2R.32 R2, SR_CLOCKLO ;  /* 0x0000000000027805 */ /* 0x000fc40000005000 */
[----:B------:R-:W-:Y:S01]  /*0050*/  CS2R.32 R0, SR_CLOCKLO ;  /* 0x0000000000007805 */ /* 0x000fe20000005000 */
[----:B------:R-:W-:Y:S01]  /*0060*/  BAR.SYNC.DEFER_BLOCKING 0x0 ;  /* 0x0000000000007b1d */ /* 0x000fe20000010000 */
[----:B------:R-:W-:Y:S02]  /*0070*/  CS2R.32 R3, SR_CLOCKLO ;  /* 0x0000000000037805 */ /* 0x000fe40000005000 */
[----:B------:R-:W-:-:S05]  /*0080*/  IABS R8, R0 ;  /* 0x0000000000087213 */ /* 0x000fca0000000000 */
[----:B------:R-:W1:Y:S01]  /*0090*/  LDC R9, c[0x0][0x388] ;  /* 0x0000e200ff097b82 */ /* 0x000e620000000800 */
[----:B------:R-:W-:Y:S01]  /*00a0*/  IABS R10, R0 ;  /* 0x00000000000a7213 */ /* 0x000fe20000000000 */
[----:B------:R-:W2:Y:S04]  /*00b0*/  I2F.RP R6, R8 ;  /* 0x0000000800067306 */ /* 0x000ea80000209400 */
[----:B------:R-:W-:-:S04]  /*00c0*/  IMAD.MOV R10, RZ, RZ, -R10 ;  /* 0x000000ffff0a7224 */ /* 0x000fc800078e0a0a */
[----:B--2---:R-:W2:Y:S01]  /*00d0*/  MUFU.RCP R6, R6 ;  /* 0x0000000600067308 */ /* 0x004ea20000001000 */
[----:B-1----:R-:W-:Y:S01]  /*00e0*/  ISETP.GE.AND P2, PT, R9, RZ, PT ;  /* 0x000000ff0900720c */ /* 0x002fe20003f46270 */
[----:B--2---:R-:W-:Y:S01]  /*00f0*/  VIADD R4, R6, 0xffffffe ;  /* 0x0ffffffe06047836 */ /* 0x004fe20000000000 */
[----:B------:R-:W-:-:S05]  /*0100*/  IABS R6, R9 ;  /* 0x0000000900067213 */ /* 0x000fca0000000000 */
[----:B------:R1:W2:Y:S02]  /*0110*/  F2I.FTZ.U32.TRUNC.NTZ R5, R4 ;  /* 0x0000000400057305 */ /* 0x0002a4000021f000 */
[----:B-1----:R-:W-:Y:S02]  /*0120*/  IMAD.MOV.U32 R4, RZ, RZ, RZ ;  /* 0x000000ffff047224 */ /* 0x002fe400078e00ff */
[----:B--2---:R-:W-:-:S04]  /*0130*/  IMAD.MOV R7, RZ, RZ, -R5 ;  /* 0x000000ffff077224 */ /* 0x004fc800078e0a05 */
[----:B------:R-:W-:-:S04]  /*0140*/  IMAD R7, R7, R8, RZ ;  /* 0x0000000807077224 */ /* 0x000fc800078e02ff */
[----:B------:R-:W-:-:S04]  /*0150*/  IMAD.HI.U32 R5, R5, R7, R4 ;  /* 0x0000000705057227 */ /* 0x000fc800078e0004 */
[----:B------:R-:W-:Y:S02]  /*0160*/  IMAD.MOV.U32 R4, RZ, RZ, R10 ;  /* 0x000000ffff047224 */ /* 0x000fe400078e000a */
[----:B------:R-:W-:-:S04]  /*0170*/  IMAD.HI.U32 R5, R5, R6, RZ ;  /* 0x0000000605057227 */ /* 0x000fc800078e00ff */
[----:B------:R-:W-:-:S05]  /*0180*/  IMAD R5, R5, R4, R6 ;  /* 0x0000000405057224 */ /* 0x000fca00078e0206 */
[----:B------:R-:W-:-:S13]  /*0190*/  ISETP.GT.U32.AND P0, PT, R8, R5, PT ;  /* 0x000000050800720c */ /* 0x000fda0003f04070 */
[----:B------:R-:W-:Y:S01]  /*01a0*/  @!P0 IMAD.IADD R5, R5, 0x1, -R8 ;  /* 0x0000000105058824 */ /* 0x000fe200078e0a08 */
[----:B------:R-:W-:-:S04]  /*01b0*/  ISETP.NE.AND P0, PT, R0, RZ, PT ;  /* 0x000000ff0000720c */ /* 0x000fc80003f05270 */
[----:B------:R-:W-:-:S13]  /*01c0*/  ISETP.GT.U32.AND P1, PT, R8, R5, PT ;  /* 0x000000050800720c */ /* 0x000fda0003f24070 */
[----:B------:R-:W-:-:S04]  /*01d0*/  @!P1 IMAD.IADD R5, R5, 0x1, -R8 ;  /* 0x0000000105059824 */ /* 0x000fc800078e0a08 */
[----:B------:R-:W-:-:S04]  /*01e0*/  IMAD.MOV.U32 R10, RZ, RZ, R5 ;  /* 0x000000ffff0a7224 */ /* 0x000fc800078e0005 */
[----:B------:R-:W-:Y:S01]  /*01f0*/  @!P2 IMAD.MOV R10, RZ, RZ, -R10 ;  /* 0x000000ffff0aa224 */ /* 0x000fe200078e0a0a */
[----:B------:R-:W-:Y:S02]  /*0200*/  @!P0 LOP3.LUT R10, RZ, R0, RZ, 0x33, !PT ;  /* 0x00000000ff0a8212 */ /* 0x000fe400078e33ff */
[----:B------:R-:W-:Y:S01]  /*0210*/  CS2R.32 R13, SR_CLOCKLO ;  /* 0x00000000000d7805 */ /* 0x000fe20000005000 */
[----:B------:R-:W-:Y:S01]  /*0220*/  BAR.SYNC.DEFER_BLOCKING 0x0 ;  /* 0x0000000000007b1d */ /* 0x000fe20000010000 */
[----:B------:R-:W-:Y:S02]  /*0230*/  CS2R.32 R15, SR_CLOCKLO ;  /* 0x00000000000f7805 */ /* 0x000fe40000005000 */
[----:B------:R-:W-:-:S05]  /*0240*/  CS2R.32 R17, SR_CLOCKLO ;  /* 0x0000000000117805 */ /* 0x000fca0000005000 */
[----:B------:R-:W0:Y:S01]  /*0250*/  LDC.64 R4, c[0x0][0x390] ;  /* 0x0000e400ff047b82 */ /* 0x000e220000000a00 */
[----:B------:R-:W1:Y:S07]  /*0260*/  LDCU UR6, c[0x0][0x38c] ;  /* 0x00007180ff0677ac */ /* 0x000e6e0008000800 */
[----:B------:R-:W2:Y:S08]  /*0270*/  LDC.64 R6, c[0x0][0x398] ;  /* 0x0000e600ff067b82 */ /* 0x000eb00000000a00 */
[----:B------:R-:W3:Y:S01]  /*0280*/  LDC.64 R8, c[0x0][0x380] ;  /* 0x0000e000ff087b82 */ /* 0x000ee20000000a00 */
[----:B-1----:R-:W-:Y:S01]  /*0290*/  VIADD R11, R10, UR6 ;  /* 0x000000060a0b7c36 */ /* 0x002fe20008000000 */
[----:B0-----:R-:W-:Y:S04]  /*02a0*/  STG.E desc[UR4][R4.64], R2 ;  /* 0x0000000204007986 */ /* 0x001fe8000c101904 */
[----:B------:R-:W-:Y:S04]  /*02b0*/  STG.E desc[UR4][R4.64+0x4], R3 ;  /* 0x0000040304007986 */ /* 0x000fe8000c101904 */
[----:B------:R-:W-:Y:S04]  /*02c0*/  STG.E desc[UR4][R4.64+0x8], R15 ;  /* 0x0000080f04007986 */ /* 0x000fe8000c101904 */
[----:B--2---:R-:W-:Y:S04]  /*02d0*/  STG.E desc[UR4][R6.64], R0 ;  /* 0x0000000006007986 */ /* 0x004fe8000c101904 */
[----:B------:R-:W-:Y:S04]  /*02e0*/  STG.E desc[UR4][R6.64+0x4], R13 ;  /* 0x0000040d06007986 */ /* 0x000fe8000c101904 */
[----:B------:R-:W-:Y:S04]  /*02f0*/  STG.E desc[UR4][R6.64+0x8], R17 ;  /* 0x0000081106007986 */ /* 0x000fe8000c101904 */
[----:B---3--:R-:W-:Y:S01]  /*0300*/  STG.E desc[UR4][R8.64], R11 ;  /* 0x0000000b08007986 */ /* 0x008fe2000c101904 */
[----:B------:R-:W-:Y:S05]  /*0310*/  EXIT ;  /* 0x000000000000794d */ /* 0x000fea0003800000 */
.L_x_8:
        /* <DEDUP_REMOVED lines=14> */
.L_x_22:


//--------------------- .text._Z7int_divPiiiPjS0_ --------------------------
	.section	.text._Z7int_divPiiiPjS0_,"ax",@progbits
	.align	128
        .global         _Z7int_divPiiiPjS0_
        .type           _Z7int_divPiiiPjS0_,@function
        .size           _Z7int_divPiiiPjS0_,(.L_x_23 - _Z7int_divPiiiPjS0_)
        .other          _Z7int_divPiiiPjS0_,@"STO_CUDA_ENTRY STV_DEFAULT"
_Z7int_divPiiiPjS0_:
.text._Z7int_divPiiiPjS0_:
        /* <DEDUP_REMOVED lines=9> */
[----:B-1----:R-:W-:-:S04]  /*0090*/  IABS R9, R3 ;  /* 0x0000000300097213 */ /* 0x002fc80000000000 */
[----:B------:R-:W1:Y:S08]  /*00a0*/  I2F.RP R8, R9 ;  /* 0x0000000900087306 */ /* 0x000e700000209400 */
[----:B-1----:R-:W1:Y:S02]  /*00b0*/  MUFU.RCP R8, R8 ;  /* 0x0000000800087308 */ /* 0x002e640000001000 */
[----:B-1----:R-:W-:-:S06]  /*00c0*/  VIADD R6, R8, 0xffffffe ;  /* 0x0ffffffe08067836 */ /* 0x002fcc0000000000 */
[----:B------:R1:W2:Y:S02]  /*00d0*/  F2I.FTZ.U32.TRUNC.NTZ R7, R6 ;  /* 0x0000000600077305 */ /* 0x0002a4000021f000 */
[----:B-1----:R-:W-:Y:S02]  /*00e0*/  IMAD.MOV.U32 R6, RZ, RZ, RZ ;  /* 0x000000ffff067224 */ /* 0x002fe400078e00ff */
[----:B--2---:R-:W-:-:S04]  /*00f0*/  IMAD.MOV R10, RZ, RZ, -R7 ;  /* 0x000000ffff0a7224 */ /* 0x004fc800078e0a07 */
[----:B------:R-:W-:Y:S01]  /*0100*/  IMAD R11, R10, R9, RZ ;  /* 0x000000090a0b7224 */ /* 0x000fe200078e02ff */
[----:B------:R-:W-:-:S03]  /*0110*/  IABS R10, R2 ;  /* 0x00000002000a7213 */ /* 0x000fc60000000000 */
[----:B------:R-:W-:Y:S01]  /*0120*/  IMAD.HI.U32 R7, R7, R11, R6 ;  /* 0x0000000b07077227 */ /* 0x000fe200078e0006 */
[----:B------:R-:W-:-:S04]  /*0130*/  LOP3.LUT R6, R2, R3, RZ, 0x3c, !PT ;  /* 0x0000000302067212 */ /* 0x000fc800078e3cff */
[----:B------:R-:W-:Y:S01]  /*0140*/  ISETP.GE.AND P1, PT, R6, RZ, PT ;  /* 0x000000ff0600720c */ /* 0x000fe20003f26270 */
[----:B------:R-:W-:-:S04]  /*0150*/  IMAD.HI.U32 R7, R7, R10, RZ ;  /* 0x0000000a07077227 */ /* 0x000fc800078e00ff */
[----:B------:R-:W-:-:S04]  /*0160*/  IMAD.MOV R8, RZ, RZ, -R7 ;  /* 0x000000ffff087224 */ /* 0x000fc800078e0a07 */
[----:B------:R-:W-:-:S05]  /*0170*/  IMAD R8, R9, R8, R10 ;  /* 0x0000000809087224 */ /* 0x000fca00078e020a */
[----:B------:R-:W-:-:S13]  /*0180*/  ISETP.GT.U32.AND P2, PT, R9, R8, PT ;  /* 0x000000080900720c */ /* 0x000fda0003f44070 */
[----:B------:R-:W-:Y:S02]  /*0190*/  @!P2 IMAD.IADD R8, R8, 0x1, -R9 ;  /* 0x000000010808a824 */ /* 0x000fe400078e0a09 */
[----:B------:R-:W-:Y:S01]  /*01a0*/  @!P2 VIADD R7, R7, 0x1 ;  /* 0x000000010707a836 */ /* 0x000fe20000000000 */
[----:B------:R-:W-:Y:S02]  /*01b0*/  ISETP.NE.AND P2, PT, R3, RZ, PT ;  /* 0x000000ff0300720c */ /* 0x000fe40003f45270 */
[----:B------:R-:W-:-:S13]  /*01c0*/  ISETP.GE.U32.AND P0, PT, R8, R9, PT ;  /* 0x000000090800720c */ /* 0x000fda0003f06070 */
[----:B------:R-:W-:-:S04]  /*01d0*/  @P0 VIADD R7, R7, 0x1 ;  /* 0x0000000107070836 */ /* 0x000fc80000000000 */
[----:B------:R-:W-:-:S04]  /*01e0*/  IMAD.MOV.U32 R13, RZ, RZ, R7 ;  /* 0x000000ffff0d7224 */ /* 0x000fc800078e0007 */
[----:B------:R-:W-:Y:S01]  /*01f0*/  @!P1 IMAD.MOV R13, RZ, RZ, -R13 ;  /* 0x000000ffff0d9224 */ /* 0x000fe200078e0a0d */
[----:B------:R-:W-:Y:S02]  /*0200*/  @!P2 LOP3.LUT R13, RZ, R3, RZ, 0x33, !PT ;  /* 0x00000003ff0da212 */ /* 0x000fe400078e33ff */
[----:B------:R-:W-:Y:S01]  /*0210*/  CS2R.32 R15, SR_CLOCKLO ;  /* 0x00000000000f7805 */ /* 0x000fe20000005000 */
[----:B------:R-:W-:Y:S01]  /*0220*/  BAR.SYNC.DEFER_BLOCKING 0x0 ;  /* 0x0000000000007b1d */ /* 0x000fe20000010000 */
[----:B------:R-:W-:Y:S02]  /*0230*/  CS2R.32 R17, SR_CLOCKLO ;  /* 0x0000000000117805 */ /* 0x000fe40000005000 */
[----:B------:R-:W-:-:S05]  /*0240*/  CS2R.32 R19, SR_CLOCKLO ;  /* 0x0000000000137805 */ /* 0x000fca0000005000 */
[----:B------:R-:W0:Y:S08]  /*0250*/  LDC.64 R6, c[0x0][0x390] ;  /* 0x0000e400ff067b82 */ /* 0x000e300000000a00 */
        /* <DEDUP_REMOVED lines=8> */
[----:B--2---:R-:W-:Y:S04]  /*02e0*/  STG.E desc[UR4][R10.64], R2 ;  /* 0x000000020a007986 */ /* 0x004fe8000c101904 */
[----:B------:R-:W-:Y:S04]  /*02f0*/  STG.E desc[UR4][R10.64+0x4], R3 ;  /* 0x000004030a007986 */ /* 0x000fe8000c101904 */
[----:B------:R-:W-:Y:S01]  /*0300*/  STG.E desc[UR4][R10.64+0x8], R13 ;  /* 0x0000080d0a007986 */ /* 0x000fe2000c101904 */
[----:B------:R-:W-:Y:S05]  /*0310*/  EXIT ;  /* 0x000000000000794d */ /* 0x000fea0003800000 */
.L_x_9:
        /* <DEDUP_REMOVED lines=14> */
.L_x_23:


//--------------------- .text._Z7int_mulPiiiPjS0_ --------------------------
	.section	.text._Z7int_mulPiiiPjS0_,"ax",@progbits
	.align	128
        .global         _Z7int_mulPiiiPjS0_
        .type           _Z7int_mulPiiiPjS0_,@function
        .size           _Z7int_mulPiiiPjS0_,(.L_x_24 - _Z7int_mulPiiiPjS0_)
        .other          _Z7int_mulPiiiPjS0_,@"STO_CUDA_ENTRY STV_DEFAULT"
_Z7int_mulPiiiPjS0_:
.text._Z7int_mulPiiiPjS0_:
        /* <DEDUP_REMOVED lines=9> */
[----:B-1----:R-:W-:Y:S01]  /*0090*/  IMAD R9, R22, R23, RZ ;  /* 0x0000001716097224 */ /* 0x002fe200078e02ff */
[----:B------:R-:W-:-:S05]  /*00a0*/  CS2R.32 R17, SR_CLOCKLO ;  /* 0x0000000000117805 */ /* 0x000fca0000005000 */
        /* <DEDUP_REMOVED lines=16> */
.L_x_10:
        /* <DEDUP_REMOVED lines=13> */
.L_x_24:


//--------------------- .text._Z7int_madPiiiPjS0_ --------------------------
	.section	.text._Z7int_madPiiiPjS0_,"ax",@progbits
	.align	128
        .global         _Z7int_madPiiiPjS0_
        .type           _Z7int_madPiiiPjS0_,@function
        .size           _Z7int_madPiiiPjS0_,(.L_x_25 - _Z7int_madPiiiPjS0_)
        .other          _Z7int_madPiiiPjS0_,@"STO_CUDA_ENTRY STV_DEFAULT"
_Z7int_madPiiiPjS0_:
.text._Z7int_madPiiiPjS0_:
[----:B------:R-:W0:Y:S08]  /*0000*/  LDC R1, c[0x0][0x37c] ;  /* 0x0000df00ff017b82 */ /* 0x000e300000000800 */
[----:B------:R-:W-:Y:S06]  /*0010*/  BAR.SYNC.DEFER_BLOCKING 0x0 ;  /* 0x0000000000007b1d */ /* 0x000fec0000010000 */
[----:B------:R-:W1:Y:S01]  /*0020*/  LDCU.64 UR4, c[0x0][0x358] ;  /* 0x00006b00ff0477ac */ /* 0x000e620008000a00 */
[----:B------:R-:W-:Y:S01]  /*0030*/  NOP ;  /* 0x0000000000007918 */ /* 0x000fe20000000000 */
[----:B------:R-:W-:-:S02]  /*0040*/  CS2R.32 R13, SR_CLOCKLO ;  /* 0x00000000000d7805 */ /* 0x000fc40000005000 */
[----:B------:R-:W-:Y:S01]  /*0050*/  CS2R.32 R15, SR_CLOCKLO ;  /* 0x00000000000f7805 */ /* 0x000fe20000005000 */
[----:B------:R-:W-:Y:S01]  /*0060*/  BAR.SYNC.DEFER_BLOCKING 0x0 ;  /* 0x0000000000007b1d */ /* 0x000fe20000010000 */
[----:B------:R-:W-:-:S05]  /*0070*/  CS2R.32 R17, SR_CLOCKLO ;  /* 0x0000000000117805 */ /* 0x000fca0000005000 */
[----:B------:R-:W2:Y:S02]  /*0080*/  LDCU UR6, c[0x0][0x388] ;  /* 0x00007100ff0677ac */ /* 0x000ea40008000800 */
[----:B--2---:R-:W-:-:S04]  /*0090*/  IMAD R9, R9, UR6, RZ ;  /* 0x0000000609097c24 */ /* 0x004fc8000f8e02ff */
[----:B------:R-:W-:Y:S01]  /*00a0*/  IMAD.IADD R11, R0, 0x1, R9 ;  /* 0x00000001000b7824 */ /* 0x000fe200078e0209 */
[----:B------:R-:W-:Y:S01]  /*00b0*/  CS2R.32 R19, SR_CLOCKLO ;  /* 0x0000000000137805 */ /* 0x000fe20000005000 */
[----:B------:R-:W-:Y:S01]  /*00c0*/  BAR.SYNC.DEFER_BLOCKING 0x0 ;  /* 0x0000000000007b1d */ /* 0x000fe20000010000 */
[----:B------:R-:W-:Y:S02]  /*00d0*/  CS2R.32 R21, SR_CLOCKLO ;  /* 0x0000000000157805 */ /* 0x000fe40000005000 */
[----:B------:R-:W-:-:S05]  /*00e0*/  CS2R.32 R23, SR_CLOCKLO ;  /* 0x0000000000177805 */ /* 0x000fca0000005000 */
[----:B------:R-:W1:Y:S08]  /*00f0*/  LDC.64 R2, c[0x0][0x390] ;  /* 0x0000e400ff027b82 */ /* 0x000e700000000a00 */
[----:B------:R-:W2:Y:S08]  /*0100*/  LDC.64 R4, c[0x0][0x398] ;  /* 0x0000e600ff047b82 */ /* 0x000eb00000000a00 */
[----:B------:R-:W3:Y:S01]  /*0110*/  LDC.64 R6, c[0x0][0x380] ;  /* 0x0000e000ff067b82 */ /* 0x000ee20000000a00 */
[----:B-1----:R-:W-:Y:S04]  /*0120*/  STG.E desc[UR4][R2.64], R13 ;  /* 0x0000000d02007986 */ /* 0x002fe8000c101904 */
[----:B------:R-:W-:Y:S04]  /*0130*/  STG.E desc[UR4][R2.64+0x4], R17 ;  /* 0x0000041102007986 */ /* 0x000fe8000c101904 */
[----:B------:R-:W-:Y:S04]  /*0140*/  STG.E desc[UR4][R2.64+0x8], R21 ;  /* 0x0000081502007986 */ /* 0x000fe8000c101904 */
[----:B--2---:R-:W-:Y:S04]  /*0150*/  STG.E desc[UR4][R4.64], R15 ;  /* 0x0000000f04007986 */ /* 0x004fe8000c101904 */
[----:B------:R-:W-:Y:S04]  /*0160*/  STG.E desc[UR4][R4.64+0x4], R19 ;  /* 0x0000041304007986 */ /* 0x000fe8000c101904 */
[----:B------:R-:W-:Y:S04]  /*0170*/  STG.E desc[UR4][R4.64+0x8], R23 ;  /* 0x0000081704007986 */ /* 0x000fe8000c101904 */
[----:B---3--:R-:W-:Y:S04]  /*0180*/  STG.E desc[UR4][R6.64], R11 ;  /* 0x0000000b06007986 */ /* 0x008fe8000c101904 */
[----:B------:R-:W-:Y:S04]  /*0190*/  STG.E desc[UR4][R6.64+0x4], R9 ;  /* 0x0000040906007986 */ /* 0x000fe8000c101904 */
[----:B0-----:R-:W-:Y:S01]  /*01a0*/  STG.E desc[UR4][R6.64+0x8], R1 ;  /* 0x0000080106007986 */ /* 0x001fe2000c101904 */
[----:B------:R-:W-:Y:S05]  /*01b0*/  EXIT ;  /* 0x000000000000794d */ /* 0x000fea0003800000 */
.L_x_11:
        /* <DEDUP_REMOVED lines=12> */
.L_x_25:


//--------------------- .text._Z7int_subPiiiPjS0_ --------------------------
	.section	.text._Z7int_subPiiiPjS0_,"ax",@progbits
	.align	128
        .global         _Z7int_subPiiiPjS0_
        .type           _Z7int_subPiiiPjS0_,@function
        .size           _Z7int_subPiiiPjS0_,(.L_x_26 - _Z7int_subPiiiPjS0_)
        .other          _Z7int_subPiiiPjS0_,@"STO_CUDA_ENTRY STV_DEFAULT"
_Z7int_subPiiiPjS0_:
.text._Z7int_subPiiiPjS0_:
        /* <DEDUP_REMOVED lines=9> */
[----:B-1----:R-:W-:Y:S01]  /*0090*/  IMAD.IADD R9, R22, 0x1, -R23 ;  /* 0x0000000116097824 */ /* 0x002fe200078e0a17 */
        /* <DEDUP_REMOVED lines=17> */
.L_x_12:
        /* <DEDUP_REMOVED lines=13> */
.L_x_26:


//--------------------- .text._Z7int_addPiijPjS0_ --------------------------
	.section	.text._Z7int_addPiijPjS0_,"ax",@progbits
	.align	128
        .global         _Z7int_addPiijPjS0_
        .type           _Z7int_addPiijPjS0_,@function
        .size           _Z7int_addPiijPjS0_,(.L_x_27 - _Z7int_addPiijPjS0_)
        .other          _Z7int_addPiijPjS0_,@"STO_CUDA_ENTRY STV_DEFAULT"
_Z7int_addPiijPjS0_:
.text._Z7int_addPiijPjS0_:
        /* <DEDUP_REMOVED lines=9> */
[----:B-1----:R-:W-:Y:S01]  /*0090*/  IMAD.IADD R9, R22, 0x1, R23 ;  /* 0x0000000116097824 */ /* 0x002fe200078e0217 */
        /* <DEDUP_REMOVED lines=17> */
.L_x_13:
        /* <DEDUP_REMOVED lines=13> */
.L_x_27:


//--------------------- .nv.shared.reserved.0     --------------------------
	.section	.nv.shared.reserved.0,"aw",@nobits
	.weak		__nv_reservedSMEM_offset_0_alias
	.size		__nv_reservedSMEM_offset_0_alias, 0, 64
	.other		__nv_reservedSMEM_offset_0_alias,@"STO_CUDA_RESERVED_SHARED STV_DEFAULT"
__nv_reservedSMEM_offset_0_alias:
	.zero		0
	.zero		64


//--------------------- .nv.constant0._Z7int_setPiiiPjS0_ --------------------------
	.section	.nv.constant0._Z7int_setPiiiPjS0_,"a",@progbits
	.sectionflags	@""
	.align	4
.nv.constant0._Z7int_setPiiiPjS0_:
	.zero		928


//--------------------- .nv.constant0._Z7int_shrPiiiPjS0_ --------------------------
	.section	.nv.constant0._Z7int_shrPiiiPjS0_,"a",@progbits
	.sectionflags	@""
	.align	4
.nv.constant0._Z7int_shrPiiiPjS0_:
	.zero		928


//--------------------- .nv.constant0._Z7int_shlPiiiPjS0_ --------------------------
	.section	.nv.constant0._Z7int_shlPiiiPjS0_,"a",@progbits
	.sectionflags	@""
	.align	4
.nv.constant0._Z7int_shlPiiiPjS0_:
	.zero		928


//--------------------- .nv.constant0._Z7int_sadPiiiPjS0_ --------------------------
	.section	.nv.constant0._Z7int_sadPiiiPjS0_,"a",@progbits
	.sectionflags	@""
	.align	4
.nv.constant0._Z7int_sadPiiiPjS0_:
	.zero		928


//--------------------- .nv.constant0._Z9int_mulhiPiiiPjS0_ --------------------------
	.section	.nv.constant0._Z9int_mulhiPiiiPjS0_,"a",@progbits
	.sectionflags	@""
	.align	4
.nv.constant0._Z9int_mulhiPiiiPjS0_:
	.zero		928


//--------------------- .nv.constant0._Z9int_mul24PiiiPjS0_ --------------------------
	.section	.nv.constant0._Z9int_mul24PiiiPjS0_,"a",@progbits
	.sectionflags	@""
	.align	4
.nv.constant0._Z9int_mul24PiiiPjS0_:
	.zero		928


//--------------------- .nv.constant0._Z7int_maxPiiiPjS0_ --------------------------
	.section	.nv.constant0._Z7int_maxPiiiPjS0_,"a",@progbits
	.sectionflags	@""
	.align	4
.nv.constant0._Z7int_maxPiiiPjS0_:
	.zero		928


//--------------------- .nv.constant0._Z7int_minPiiiPjS0_ --------------------------
	.section	.nv.constant0._Z7int_minPiiiPjS0_,"a",@progbits
	.sectionflags	@""
	.align	4
.nv.constant0._Z7int_minPiiiPjS0_:
	.zero		928


//--------------------- .nv.constant0._Z7int_remPiiiPjS0_ --------------------------
	.section	.nv.constant0._Z7int_remPiiiPjS0_,"a",@progbits
	.sectionflags	@""
	.align	4
.nv.constant0._Z7int_remPiiiPjS0_:
	.zero		928


//--------------------- .nv.constant0._Z7int_divPiiiPjS0_ --------------------------
	.section	.nv.constant0._Z7int_divPiiiPjS0_,"a",@progbits
	.sectionflags	@""
	.align	4
.nv.constant0._Z7int_divPiiiPjS0_:
	.zero		928


//--------------------- .nv.constant0._Z7int_mulPiiiPjS0_ --------------------------
	.section	.nv.constant0._Z7int_mulPiiiPjS0_,"a",@progbits
	.sectionflags	@""
	.align	4
.nv.constant0._Z7int_mulPiiiPjS0_:
	.zero		928


//--------------------- .nv.constant0._Z7int_madPiiiPjS0_ --------------------------
	.section	.nv.constant0._Z7int_madPiiiPjS0_,"a",@progbits
	.sectionflags	@""
	.align	4
.nv.constant0._Z7int_madPiiiPjS0_:
	.zero		928


//--------------------- .nv.constant0._Z7int_subPiiiPjS0_ --------------------------
	.section	.nv.constant0._Z7int_subPiiiPjS0_,"a",@progbits
	.sectionflags	@""
	.align	4
.nv.constant0._Z7int_subPiiiPjS0_:
	.zero		928


//--------------------- .nv.constant0._Z7int_addPiijPjS0_ --------------------------
	.section	.nv.constant0._Z7int_addPiijPjS0_,"a",@progbits
	.sectionflags	@""
	.align	4
.nv.constant0._Z7int_addPiijPjS0_:
	.zero		928


//--------------------- SYMBOLS --------------------------

	.type		.nv.reservedSmem.offset0,@object
	.size		.nv.reservedSmem.offset0,0x4
